//
// Generated by NVIDIA NVVM Compiler
//
// Compiler Build ID: CL-36424714
// Cuda compilation tools, release 13.0, V13.0.88
// Based on NVVM 20.0.0
//

.version 9.0
.target sm_100
.address_size 64

	// .globl	_Z12kernelGlobalPfS_S_
.const .align 4 .b8 constArrConst[64];

.visible .entry _Z12kernelGlobalPfS_S_(
	.param .u64 .ptr .align 1 _Z12kernelGlobalPfS_S__param_0,
	.param .u64 .ptr .align 1 _Z12kernelGlobalPfS_S__param_1,
	.param .u64 .ptr .align 1 _Z12kernelGlobalPfS_S__param_2
)
{
	.reg .pred 	%p<9>;
	.reg .b32 	%r<6>;
	.reg .b32 	%f<146>;
	.reg .b64 	%rd<10>;

	ld.param.u64 	%rd5, [_Z12kernelGlobalPfS_S__param_0];
	ld.param.u64 	%rd6, [_Z12kernelGlobalPfS_S__param_1];
	ld.param.u64 	%rd7, [_Z12kernelGlobalPfS_S__param_2];
	cvta.to.global.u64 	%rd1, %rd5;
	cvta.to.global.u64 	%rd2, %rd7;
	cvta.to.global.u64 	%rd8, %rd6;
	mov.u32 	%r2, %tid.x;
	mov.u32 	%r3, %ctaid.x;
	mov.u32 	%r4, %ntid.x;
	mad.lo.s32 	%r1, %r3, %r4, %r2;
	mul.wide.s32 	%rd9, %r1, 4;
	add.s64 	%rd3, %rd8, %rd9;
	mov.b32 	%r5, 0;
	st.global.u32 	[%rd3], %r5;
	setp.eq.s32 	%p1, %r1, 15;
	add.s64 	%rd4, %rd1, %rd9;
	cvt.rn.f32.s32 	%f1, %r1;
	@%p1 bra 	$L__BB0_2;
	ld.global.f32 	%f33, [%rd2+4];
	ld.global.f32 	%f34, [%rd4];
	mul.f32 	%f35, %f33, %f34;
	div.rn.f32 	%f36, %f35, %f1;
	ld.global.f32 	%f37, [%rd2+8];
	mul.f32 	%f38, %f37, %f34;
	mul.f32 	%f39, %f38, %f1;
	sub.f32 	%f138, %f36, %f39;
	bra.uni 	$L__BB0_3;
$L__BB0_2:
	ld.global.f32 	%f40, [%rd2];
	ld.global.f32 	%f41, [%rd1+60];
	mul.f32 	%f42, %f40, %f41;
	ld.global.f32 	%f43, [%rd2+60];
	mul.f32 	%f44, %f41, %f43;
	div.rn.f32 	%f45, %f44, 0f41700000;
	fma.rn.f32 	%f138, %f42, 0f41700000, %f45;
$L__BB0_3:
	setp.eq.s32 	%p2, %r1, 15;
	add.f32 	%f5, %f138, 0f00000000;
	st.global.f32 	[%rd3], %f5;
	@%p2 bra 	$L__BB0_5;
	ld.global.f32 	%f46, [%rd2+12];
	ld.global.f32 	%f47, [%rd4];
	mul.f32 	%f48, %f46, %f47;
	div.rn.f32 	%f49, %f48, %f1;
	ld.global.f32 	%f50, [%rd2+16];
	mul.f32 	%f51, %f50, %f47;
	mul.f32 	%f52, %f51, %f1;
	sub.f32 	%f139, %f49, %f52;
	bra.uni 	$L__BB0_6;
$L__BB0_5:
	ld.global.f32 	%f53, [%rd2];
	ld.global.f32 	%f54, [%rd1+60];
	mul.f32 	%f55, %f53, %f54;
	ld.global.f32 	%f56, [%rd2+60];
	mul.f32 	%f57, %f54, %f56;
	div.rn.f32 	%f58, %f57, 0f41700000;
	fma.rn.f32 	%f139, %f55, 0f41700000, %f58;
$L__BB0_6:
	setp.eq.s32 	%p3, %r1, 15;
	add.f32 	%f9, %f139, %f5;
	st.global.f32 	[%rd3], %f9;
	@%p3 bra 	$L__BB0_8;
	ld.global.f32 	%f59, [%rd2+20];
	ld.global.f32 	%f60, [%rd4];
	mul.f32 	%f61, %f59, %f60;
	div.rn.f32 	%f62, %f61, %f1;
	ld.global.f32 	%f63, [%rd2+24];
	mul.f32 	%f64, %f63, %f60;
	mul.f32 	%f65, %f64, %f1;
	sub.f32 	%f140, %f62, %f65;
	bra.uni 	$L__BB0_9;
$L__BB0_8:
	ld.global.f32 	%f66, [%rd2];
	ld.global.f32 	%f67, [%rd1+60];
	mul.f32 	%f68, %f66, %f67;
	ld.global.f32 	%f69, [%rd2+60];
	mul.f32 	%f70, %f67, %f69;
	div.rn.f32 	%f71, %f70, 0f41700000;
	fma.rn.f32 	%f140, %f68, 0f41700000, %f71;
$L__BB0_9:
	setp.eq.s32 	%p4, %r1, 15;
	add.f32 	%f13, %f140, %f9;
	st.global.f32 	[%rd3], %f13;
	@%p4 bra 	$L__BB0_11;
	ld.global.f32 	%f72, [%rd2+28];
	ld.global.f32 	%f73, [%rd4];
	mul.f32 	%f74, %f72, %f73;
	div.rn.f32 	%f75, %f74, %f1;
	ld.global.f32 	%f76, [%rd2+32];
	mul.f32 	%f77, %f76, %f73;
	mul.f32 	%f78, %f77, %f1;
	sub.f32 	%f141, %f75, %f78;
	bra.uni 	$L__BB0_12;
$L__BB0_11:
	ld.global.f32 	%f79, [%rd2];
	ld.global.f32 	%f80, [%rd1+60];
	mul.f32 	%f81, %f79, %f80;
	ld.global.f32 	%f82, [%rd2+60];
	mul.f32 	%f83, %f80, %f82;
	div.rn.f32 	%f84, %f83, 0f41700000;
	fma.rn.f32 	%f141, %f81, 0f41700000, %f84;
$L__BB0_12:
	setp.eq.s32 	%p5, %r1, 15;
	add.f32 	%f17, %f141, %f13;
	st.global.f32 	[%rd3], %f17;
	@%p5 bra 	$L__BB0_14;
	ld.global.f32 	%f85, [%rd2+36];
	ld.global.f32 	%f86, [%rd4];
	mul.f32 	%f87, %f85, %f86;
	div.rn.f32 	%f88, %f87, %f1;
	ld.global.f32 	%f89, [%rd2+40];
	mul.f32 	%f90, %f89, %f86;
	mul.f32 	%f91, %f90, %f1;
	sub.f32 	%f142, %f88, %f91;
	bra.uni 	$L__BB0_15;
$L__BB0_14:
	ld.global.f32 	%f92, [%rd2];
	ld.global.f32 	%f93, [%rd1+60];
	mul.f32 	%f94, %f92, %f93;
	ld.global.f32 	%f95, [%rd2+60];
	mul.f32 	%f96, %f93, %f95;
	div.rn.f32 	%f97, %f96, 0f41700000;
	fma.rn.f32 	%f142, %f94, 0f41700000, %f97;
$L__BB0_15:
	setp.eq.s32 	%p6, %r1, 15;
	add.f32 	%f21, %f142, %f17;
	st.global.f32 	[%rd3], %f21;
	@%p6 bra 	$L__BB0_17;
	ld.global.f32 	%f98, [%rd2+44];
	ld.global.f32 	%f99, [%rd4];
	mul.f32 	%f100, %f98, %f99;
	div.rn.f32 	%f101, %f100, %f1;
	ld.global.f32 	%f102, [%rd2+48];
	mul.f32 	%f103, %f102, %f99;
	mul.f32 	%f104, %f103, %f1;
	sub.f32 	%f143, %f101, %f104;
	bra.uni 	$L__BB0_18;
$L__BB0_17:
	ld.global.f32 	%f105, [%rd2];
	ld.global.f32 	%f106, [%rd1+60];
	mul.f32 	%f107, %f105, %f106;
	ld.global.f32 	%f108, [%rd2+60];
	mul.f32 	%f109, %f106, %f108;
	div.rn.f32 	%f110, %f109, 0f41700000;
	fma.rn.f32 	%f143, %f107, 0f41700000, %f110;
$L__BB0_18:
	setp.eq.s32 	%p7, %r1, 15;
	add.f32 	%f25, %f143, %f21;
	st.global.f32 	[%rd3], %f25;
	@%p7 bra 	$L__BB0_20;
	ld.global.f32 	%f111, [%rd2+52];
	ld.global.f32 	%f112, [%rd4];
	mul.f32 	%f113, %f111, %f112;
	div.rn.f32 	%f114, %f113, %f1;
	ld.global.f32 	%f115, [%rd2+56];
	mul.f32 	%f116, %f115, %f112;
	mul.f32 	%f117, %f116, %f1;
	sub.f32 	%f144, %f114, %f117;
	bra.uni 	$L__BB0_21;
$L__BB0_20:
	ld.global.f32 	%f118, [%rd2];
	ld.global.f32 	%f119, [%rd1+60];
	mul.f32 	%f120, %f118, %f119;
	ld.global.f32 	%f121, [%rd2+60];
	mul.f32 	%f122, %f119, %f121;
	div.rn.f32 	%f123, %f122, 0f41700000;
	fma.rn.f32 	%f144, %f120, 0f41700000, %f123;
$L__BB0_21:
	setp.eq.s32 	%p8, %r1, 15;
	add.f32 	%f29, %f144, %f25;
	st.global.f32 	[%rd3], %f29;
	@%p8 bra 	$L__BB0_23;
	ld.global.f32 	%f124, [%rd2+60];
	ld.global.f32 	%f125, [%rd4];
	mul.f32 	%f126, %f124, %f125;
	div.rn.f32 	%f127, %f126, %f1;
	ld.global.f32 	%f128, [%rd2+64];
	mul.f32 	%f129, %f128, %f125;
	mul.f32 	%f130, %f129, %f1;
	sub.f32 	%f145, %f127, %f130;
	bra.uni 	$L__BB0_24;
$L__BB0_23:
	ld.global.f32 	%f131, [%rd2];
	ld.global.f32 	%f132, [%rd1+60];
	mul.f32 	%f133, %f131, %f132;
	ld.global.f32 	%f134, [%rd2+60];
	mul.f32 	%f135, %f132, %f134;
	div.rn.f32 	%f136, %f135, 0f41700000;
	fma.rn.f32 	%f145, %f133, 0f41700000, %f136;
$L__BB0_24:
	add.f32 	%f137, %f145, %f29;
	st.global.f32 	[%rd3], %f137;
	ret;

}
	// .globl	_Z11kernelConstPfS_
.visible .entry _Z11kernelConstPfS_(
	.param .u64 .ptr .align 1 _Z11kernelConstPfS__param_0,
	.param .u64 .ptr .align 1 _Z11kernelConstPfS__param_1
)
{
	.reg .pred 	%p<9>;
	.reg .b32 	%r<6>;
	.reg .b32 	%f<131>;
	.reg .b64 	%rd<8>;

	ld.param.u64 	%rd4, [_Z11kernelConstPfS__param_0];
	ld.param.u64 	%rd5, [_Z11kernelConstPfS__param_1];
	cvta.to.global.u64 	%rd1, %rd4;
	cvta.to.global.u64 	%rd6, %rd5;
	mov.u32 	%r2, %tid.x;
	mov.u32 	%r3, %ctaid.x;
	mov.u32 	%r4, %ntid.x;
	mad.lo.s32 	%r1, %r3, %r4, %r2;
	mul.wide.s32 	%rd7, %r1, 4;
	add.s64 	%rd2, %rd6, %rd7;
	mov.b32 	%r5, 0;
	st.global.u32 	[%rd2], %r5;
	setp.eq.s32 	%p1, %r1, 15;
	add.s64 	%rd3, %rd1, %rd7;
	cvt.rn.f32.s32 	%f1, %r1;
	ld.const.f32 	%f2, [constArrConst];
	ld.const.f32 	%f3, [constArrConst+60];
	@%p1 bra 	$L__BB1_2;
	ld.const.f32 	%f35, [constArrConst+4];
	ld.global.f32 	%f36, [%rd3];
	mul.f32 	%f37, %f35, %f36;
	div.rn.f32 	%f38, %f37, %f1;
	ld.const.f32 	%f39, [constArrConst+8];
	mul.f32 	%f40, %f39, %f36;
	mul.f32 	%f41, %f40, %f1;
	sub.f32 	%f123, %f38, %f41;
	bra.uni 	$L__BB1_3;
$L__BB1_2:
	ld.global.f32 	%f42, [%rd1+60];
	mul.f32 	%f43, %f2, %f42;
	mul.f32 	%f44, %f42, %f3;
	div.rn.f32 	%f45, %f44, 0f41700000;
	fma.rn.f32 	%f123, %f43, 0f41700000, %f45;
$L__BB1_3:
	setp.eq.s32 	%p2, %r1, 15;
	add.f32 	%f7, %f123, 0f00000000;
	st.global.f32 	[%rd2], %f7;
	@%p2 bra 	$L__BB1_5;
	ld.const.f32 	%f46, [constArrConst+12];
	ld.global.f32 	%f47, [%rd3];
	mul.f32 	%f48, %f46, %f47;
	div.rn.f32 	%f49, %f48, %f1;
	ld.const.f32 	%f50, [constArrConst+16];
	mul.f32 	%f51, %f50, %f47;
	mul.f32 	%f52, %f51, %f1;
	sub.f32 	%f124, %f49, %f52;
	bra.uni 	$L__BB1_6;
$L__BB1_5:
	ld.global.f32 	%f53, [%rd1+60];
	mul.f32 	%f54, %f2, %f53;
	mul.f32 	%f55, %f53, %f3;
	div.rn.f32 	%f56, %f55, 0f41700000;
	fma.rn.f32 	%f124, %f54, 0f41700000, %f56;
$L__BB1_6:
	setp.eq.s32 	%p3, %r1, 15;
	add.f32 	%f11, %f124, %f7;
	st.global.f32 	[%rd2], %f11;
	@%p3 bra 	$L__BB1_8;
	ld.const.f32 	%f57, [constArrConst+20];
	ld.global.f32 	%f58, [%rd3];
	mul.f32 	%f59, %f57, %f58;
	div.rn.f32 	%f60, %f59, %f1;
	ld.const.f32 	%f61, [constArrConst+24];
	mul.f32 	%f62, %f61, %f58;
	mul.f32 	%f63, %f62, %f1;
	sub.f32 	%f125, %f60, %f63;
	bra.uni 	$L__BB1_9;
$L__BB1_8:
	ld.global.f32 	%f64, [%rd1+60];
	mul.f32 	%f65, %f2, %f64;
	mul.f32 	%f66, %f64, %f3;
	div.rn.f32 	%f67, %f66, 0f41700000;
	fma.rn.f32 	%f125, %f65, 0f41700000, %f67;
$L__BB1_9:
	setp.eq.s32 	%p4, %r1, 15;
	add.f32 	%f15, %f125, %f11;
	st.global.f32 	[%rd2], %f15;
	@%p4 bra 	$L__BB1_11;
	ld.const.f32 	%f68, [constArrConst+28];
	ld.global.f32 	%f69, [%rd3];
	mul.f32 	%f70, %f68, %f69;
	div.rn.f32 	%f71, %f70, %f1;
	ld.const.f32 	%f72, [constArrConst+32];
	mul.f32 	%f73, %f72, %f69;
	mul.f32 	%f74, %f73, %f1;
	sub.f32 	%f126, %f71, %f74;
	bra.uni 	$L__BB1_12;
$L__BB1_11:
	ld.global.f32 	%f75, [%rd1+60];
	mul.f32 	%f76, %f2, %f75;
	mul.f32 	%f77, %f75, %f3;
	div.rn.f32 	%f78, %f77, 0f41700000;
	fma.rn.f32 	%f126, %f76, 0f41700000, %f78;
$L__BB1_12:
	setp.eq.s32 	%p5, %r1, 15;
	add.f32 	%f19, %f126, %f15;
	st.global.f32 	[%rd2], %f19;
	@%p5 bra 	$L__BB1_14;
	ld.const.f32 	%f79, [constArrConst+36];
	ld.global.f32 	%f80, [%rd3];
	mul.f32 	%f81, %f79, %f80;
	div.rn.f32 	%f82, %f81, %f1;
	ld.const.f32 	%f83, [constArrConst+40];
	mul.f32 	%f84, %f83, %f80;
	mul.f32 	%f85, %f84, %f1;
	sub.f32 	%f127, %f82, %f85;
	bra.uni 	$L__BB1_15;
$L__BB1_14:
	ld.global.f32 	%f86, [%rd1+60];
	mul.f32 	%f87, %f2, %f86;
	mul.f32 	%f88, %f86, %f3;
	div.rn.f32 	%f89, %f88, 0f41700000;
	fma.rn.f32 	%f127, %f87, 0f41700000, %f89;
$L__BB1_15:
	setp.eq.s32 	%p6, %r1, 15;
	add.f32 	%f23, %f127, %f19;
	st.global.f32 	[%rd2], %f23;
	@%p6 bra 	$L__BB1_17;
	ld.const.f32 	%f90, [constArrConst+44];
	ld.global.f32 	%f91, [%rd3];
	mul.f32 	%f92, %f90, %f91;
	div.rn.f32 	%f93, %f92, %f1;
	ld.const.f32 	%f94, [constArrConst+48];
	mul.f32 	%f95, %f94, %f91;
	mul.f32 	%f96, %f95, %f1;
	sub.f32 	%f128, %f93, %f96;
	bra.uni 	$L__BB1_18;
$L__BB1_17:
	ld.global.f32 	%f97, [%rd1+60];
	mul.f32 	%f98, %f2, %f97;
	mul.f32 	%f99, %f97, %f3;
	div.rn.f32 	%f100, %f99, 0f41700000;
	fma.rn.f32 	%f128, %f98, 0f41700000, %f100;
$L__BB1_18:
	setp.eq.s32 	%p7, %r1, 15;
	add.f32 	%f27, %f128, %f23;
	st.global.f32 	[%rd2], %f27;
	@%p7 bra 	$L__BB1_20;
	ld.const.f32 	%f101, [constArrConst+52];
	ld.global.f32 	%f102, [%rd3];
	mul.f32 	%f103, %f101, %f102;
	div.rn.f32 	%f104, %f103, %f1;
	ld.const.f32 	%f105, [constArrConst+56];
	mul.f32 	%f106, %f105, %f102;
	mul.f32 	%f107, %f106, %f1;
	sub.f32 	%f129, %f104, %f107;
	bra.uni 	$L__BB1_21;
$L__BB1_20:
	ld.global.f32 	%f108, [%rd1+60];
	mul.f32 	%f109, %f2, %f108;
	mul.f32 	%f110, %f108, %f3;
	div.rn.f32 	%f111, %f110, 0f41700000;
	fma.rn.f32 	%f129, %f109, 0f41700000, %f111;
$L__BB1_21:
	setp.eq.s32 	%p8, %r1, 15;
	add.f32 	%f31, %f129, %f27;
	st.global.f32 	[%rd2], %f31;
	@%p8 bra 	$L__BB1_23;
	ld.global.f32 	%f112, [%rd3];
	mul.f32 	%f113, %f3, %f112;
	div.rn.f32 	%f114, %f113, %f1;
	ld.const.f32 	%f115, [constArrConst+64];
	mul.f32 	%f116, %f115, %f112;
	mul.f32 	%f117, %f116, %f1;
	sub.f32 	%f130, %f114, %f117;
	bra.uni 	$L__BB1_24;
$L__BB1_23:
	ld.global.f32 	%f118, [%rd1+60];
	mul.f32 	%f119, %f2, %f118;
	mul.f32 	%f120, %f118, %f3;
	div.rn.f32 	%f121, %f120, 0f41700000;
	fma.rn.f32 	%f130, %f119, 0f41700000, %f121;
$L__BB1_24:
	add.f32 	%f122, %f130, %f31;
	st.global.f32 	[%rd2], %f122;
	ret;

}


// ===== COMPILED SASS (sm_100) =====

	.target	sm_100

	.elftype	@"ET_EXEC"


//--------------------- .note.nv.tkinfo           --------------------------
	.section	.note.nv.tkinfo,"",@"SHT_NOTE"
	.sectionflags	@"SHF_NOTE_NV_TKINFO"
	.tkinfo
        /*0018*/ 	.word	0x00000002
        /*0030*/ 	.string	""
        /*0030*/ 	.string	"ptxas"
        /*0030*/ 	.string	"Cuda compilation tools, release 13.0, V13.0.88"
        /*0030*/ 	.string	"Build cuda_13.0.r13.0/compiler.36424714_0"
        /*0030*/ 	.string	"-arch sm_100 -m 64 "



//--------------------- .note.nv.cuinfo           --------------------------
	.section	.note.nv.cuinfo,"",@"SHT_NOTE"
	.sectionflags	@"SHF_NOTE_NV_CUINFO"
        /*0018*/ 	.short	0x0002
        /*001a*/ 	.short	0x0064
        /*001c*/ 	.short	0x0082
	.zero		2


//--------------------- .nv.info                  --------------------------
	.section	.nv.info,"",@"SHT_CUDA_INFO"
	.align	4


	//----- nvinfo : EIATTR_REGCOUNT
	.align		4
        /*0000*/ 	.byte	0x04, 0x2f
        /*0002*/ 	.short	(.L_2 - .L_1)
	.align		4
.L_1:
        /*0004*/ 	.word	index@(_Z12kernelGlobalPfS_S_)
        /*0008*/ 	.word	0x00000015


	//----- nvinfo : EIATTR_FRAME_SIZE
	.align		4
.L_2:
        /*000c*/ 	.byte	0x04, 0x11
        /*000e*/ 	.short	(.L_4 - .L_3)
	.align		4
.L_3:
        /*0010*/ 	.word	index@($__internal_1_$__cuda_sm3x_div_rn_noftz_f32_slowpath)
        /*0014*/ 	.word	0x00000000


	//----- nvinfo : EIATTR_FRAME_SIZE
	.align		4
.L_4:
        /*0018*/ 	.byte	0x04, 0x11
        /*001a*/ 	.short	(.L_6 - .L_5)
	.align		4
.L_5:
        /*001c*/ 	.word	index@(_Z12kernelGlobalPfS_S_)
        /*0020*/ 	.word	0x00000000


	//----- nvinfo : EIATTR_REGCOUNT
	.align		4
.L_6:
        /*0024*/ 	.byte	0x04, 0x2f
        /*0026*/ 	.short	(.L_8 - .L_7)
	.align		4
.L_7:
        /*0028*/ 	.word	index@(_Z11kernelConstPfS_)
        /*002c*/ 	.word	0x00000015


	//----- nvinfo : EIATTR_FRAME_SIZE
	.align		4
.L_8:
        /*0030*/ 	.byte	0x04, 0x11
        /*0032*/ 	.short	(.L_10 - .L_9)
	.align		4
.L_9:
        /*0034*/ 	.word	index@($__internal_0_$__cuda_sm3x_div_rn_noftz_f32_slowpath)
        /*0038*/ 	.word	0x00000000


	//----- nvinfo : EIATTR_FRAME_SIZE
	.align		4
.L_10:
        /*003c*/ 	.byte	0x04, 0x11
        /*003e*/ 	.short	(.L_12 - .L_11)
	.align		4
.L_11:
        /*0040*/ 	.word	index@(_Z11kernelConstPfS_)
        /*0044*/ 	.word	0x00000000


	//----- nvinfo : EIATTR_MIN_STACK_SIZE
	.align		4
.L_12:
        /*0048*/ 	.byte	0x04, 0x12
        /*004a*/ 	.short	(.L_14 - .L_13)
	.align		4
.L_13:
        /*004c*/ 	.word	index@(_Z11kernelConstPfS_)
        /*0050*/ 	.word	0x00000000


	//----- nvinfo : EIATTR_MIN_STACK_SIZE
	.align		4
.L_14:
        /*0054*/ 	.byte	0x04, 0x12
        /*0056*/ 	.short	(.L_16 - .L_15)
	.align		4
.L_15:
        /*0058*/ 	.word	index@(_Z12kernelGlobalPfS_S_)
        /*005c*/ 	.word	0x00000000
.L_16:


//--------------------- .nv.compat                --------------------------
	.section	.nv.compat,"",@"SHT_CUDA_COMPAT_INFO"
	.align	4
        /*0000*/ 	.byte	0x02, 0x09, 0x00, 0x00, 0x02, 0x02, 0x01, 0x00, 0x02, 0x05, 0x05, 0x00, 0x03, 0x07, 0x01, 0x01
        /*0010*/ 	.byte	0x02, 0x03, 0x00, 0x00, 0x02, 0x06, 0x01, 0x00, 0x04, 0x0b, 0x08, 0x00, 0x01, 0x00, 0x00, 0x00
        /*0020*/ 	.byte	0x00, 0x00, 0x00, 0x00


//--------------------- .nv.info._Z11kernelConstPfS_ --------------------------
	.section	.nv.info._Z11kernelConstPfS_,"",@"SHT_CUDA_INFO"
	.sectionflags	@""
	.align	4


	//----- nvinfo : EIATTR_CUDA_API_VERSION
	.align		4
        /*0000*/ 	.byte	0x04, 0x37
        /*0002*/ 	.short	(.L_18 - .L_17)
.L_17:
        /*0004*/ 	.word	0x00000082


	//----- nvinfo : EIATTR_KPARAM_INFO
	.align		4
.L_18:
        /*0008*/ 	.byte	0x04, 0x17
        /*000a*/ 	.short	(.L_20 - .L_19)
.L_19:
        /*000c*/ 	.word	0x00000000
        /*0010*/ 	.short	0x0001
        /*0012*/ 	.short	0x0008
        /*0014*/ 	.byte	0x00, 0xf5, 0x21, 0x00


	//----- nvinfo : EIATTR_KPARAM_INFO
	.align		4
.L_20:
        /*0018*/ 	.byte	0x04, 0x17
        /*001a*/ 	.short	(.L_22 - .L_21)
.L_21:
        /*001c*/ 	.word	0x00000000
        /*0020*/ 	.short	0x0000
        /*0022*/ 	.short	0x0000
        /*0024*/ 	.byte	0x00, 0xf5, 0x21, 0x00


	//----- nvinfo : EIATTR_SPARSE_MMA_MASK
	.align		4
.L_22:
        /*0028*/ 	.byte	0x03, 0x50
        /*002a*/ 	.short	0x0000


	//----- nvinfo : EIATTR_MAXREG_COUNT
	.align		4
        /*002c*/ 	.byte	0x03, 0x1b
        /*002e*/ 	.short	0x00ff


	//----- nvinfo : EIATTR_MERCURY_ISA_VERSION
	.align		4
        /*0030*/ 	.byte	0x03, 0x5f
        /*0032*/ 	.short	0x0101


	//----- nvinfo : EIATTR_VRC_CTA_INIT_COUNT
	.align		4
        /*0034*/ 	.byte	0x02, 0x4a
	.zero		1
	.zero		1


	//----- nvinfo : EIATTR_EXIT_INSTR_OFFSETS
	.align		4
        /*0038*/ 	.byte	0x04, 0x1c
        /*003a*/ 	.short	(.L_24 - .L_23)


	//   ....[0]....
.L_23:
        /*003c*/ 	.word	0x00001740


	//----- nvinfo : EIATTR_CRS_STACK_SIZE
	.align		4
.L_24:
        /*0040*/ 	.byte	0x04, 0x1e
        /*0042*/ 	.short	(.L_26 - .L_25)
.L_25:
        /*0044*/ 	.word	0x00000000


	//----- nvinfo : EIATTR_CBANK_PARAM_SIZE
	.align		4
.L_26:
        /*0048*/ 	.byte	0x03, 0x19
        /*004a*/ 	.short	0x0010


	//----- nvinfo : EIATTR_PARAM_CBANK
	.align		4
        /*004c*/ 	.byte	0x04, 0x0a
        /*004e*/ 	.short	(.L_28 - .L_27)
	.align		4
.L_27:
        /*0050*/ 	.word	index@(.nv.constant0._Z11kernelConstPfS_)
        /*0054*/ 	.short	0x0380
        /*0056*/ 	.short	0x0010


	//----- nvinfo : EIATTR_SW_WAR
	.align		4
.L_28:
        /*0058*/ 	.byte	0x04, 0x36
        /*005a*/ 	.short	(.L_30 - .L_29)
.L_29:
        /*005c*/ 	.word	0x00000008
.L_30:


//--------------------- .nv.info._Z12kernelGlobalPfS_S_ --------------------------
	.section	.nv.info._Z12kernelGlobalPfS_S_,"",@"SHT_CUDA_INFO"
	.sectionflags	@""
	.align	4


	//----- nvinfo : EIATTR_CUDA_API_VERSION
	.align		4
        /*0000*/ 	.byte	0x04, 0x37
        /*0002*/ 	.short	(.L_32 - .L_31)
.L_31:
        /*0004*/ 	.word	0x00000082


	//----- nvinfo : EIATTR_KPARAM_INFO
	.align		4
.L_32:
        /*0008*/ 	.byte	0x04, 0x17
        /*000a*/ 	.short	(.L_34 - .L_33)
.L_33:
        /*000c*/ 	.word	0x00000000
        /*0010*/ 	.short	0x0002
        /*0012*/ 	.short	0x0010
        /*0014*/ 	.byte	0x00, 0xf5, 0x21, 0x00


	//----- nvinfo : EIATTR_KPARAM_INFO
	.align		4
.L_34:
        /*0018*/ 	.byte	0x04, 0x17
        /*001a*/ 	.short	(.L_36 - .L_35)
.L_35:
        /*001c*/ 	.word	0x00000000
        /*0020*/ 	.short	0x0001
        /*0022*/ 	.short	0x0008
        /*0024*/ 	.byte	0x00, 0xf5, 0x21, 0x00


	//----- nvinfo : EIATTR_KPARAM_INFO
	.align		4
.L_36:
        /*0028*/ 	.byte	0x04, 0x17
        /*002a*/ 	.short	(.L_38 - .L_37)
.L_37:
        /*002c*/ 	.word	0x00000000
        /*0030*/ 	.short	0x0000
        /*0032*/ 	.short	0x0000
        /*0034*/ 	.byte	0x00, 0xf5, 0x21, 0x00


	//----- nvinfo : EIATTR_SPARSE_MMA_MASK
	.align		4
.L_38:
        /*0038*/ 	.byte	0x03, 0x50
        /*003a*/ 	.short	0x0000


	//----- nvinfo : EIATTR_MAXREG_COUNT
	.align		4
        /*003c*/ 	.byte	0x03, 0x1b
        /*003e*/ 	.short	0x00ff


	//----- nvinfo : EIATTR_MERCURY_ISA_VERSION
	.align		4
        /*0040*/ 	.byte	0x03, 0x5f
        /*0042*/ 	.short	0x0101


	//----- nvinfo : EIATTR_VRC_CTA_INIT_COUNT
	.align		4
        /*0044*/ 	.byte	0x02, 0x4a
	.zero		1
	.zero		1


	//----- nvinfo : EIATTR_EXIT_INSTR_OFFSETS
	.align		4
        /*0048*/ 	.byte	0x04, 0x1c
        /*004a*/ 	.short	(.L_40 - .L_39)


	//   ....[0]....
.L_39:
        /*004c*/ 	.word	0x000018d0


	//----- nvinfo : EIATTR_CRS_STACK_SIZE
	.align		4
.L_40:
        /*0050*/ 	.byte	0x04, 0x1e
        /*0052*/ 	.short	(.L_42 - .L_41)
.L_41:
        /*0054*/ 	.word	0x00000000


	//----- nvinfo : EIATTR_CBANK_PARAM_SIZE
	.align		4
.L_42:
        /*0058*/ 	.byte	0x03, 0x19
        /*005a*/ 	.short	0x0018


	//----- nvinfo : EIATTR_PARAM_CBANK
	.align		4
        /*005c*/ 	.byte	0x04, 0x0a
        /*005e*/ 	.short	(.L_44 - .L_43)
	.align		4
.L_43:
        /*0060*/ 	.word	index@(.nv.constant0._Z12kernelGlobalPfS_S_)
        /*0064*/ 	.short	0x0380
        /*0066*/ 	.short	0x0018


	//----- nvinfo : EIATTR_SW_WAR
	.align		4
.L_44:
        /*0068*/ 	.byte	0x04, 0x36
        /*006a*/ 	.short	(.L_46 - .L_45)
.L_45:
        /*006c*/ 	.word	0x00000008
.L_46:


//--------------------- .nv.callgraph             --------------------------
	.section	.nv.callgraph,"",@"SHT_CUDA_CALLGRAPH"
	.align	4
	.sectionentsize	8
	.align		4
        /*0000*/ 	.word	0x00000000
	.align		4
        /*0004*/ 	.word	0xffffffff
	.align		4
        /*0008*/ 	.word	0x00000000
	.align		4
        /*000c*/ 	.word	0xfffffffe
	.align		4
        /*0010*/ 	.word	0x00000000
	.align		4
        /*0014*/ 	.word	0xfffffffd
	.align		4
        /*0018*/ 	.word	0x00000000
	.align		4
        /*001c*/ 	.word	0xfffffffc


//--------------------- .nv.constant3             --------------------------
	.section	.nv.constant3,"a",@progbits
	.align	4
.nv.constant3:
	.type		constArrConst,@object
	.size		constArrConst,(.L_0 - constArrConst)
constArrConst:
	.zero		64
.L_0:


//--------------------- .text._Z11kernelConstPfS_ --------------------------
	.section	.text._Z11kernelConstPfS_,"ax",@progbits
	.align	128
        .global         _Z11kernelConstPfS_
        .type           _Z11kernelConstPfS_,@function
        .size           _Z11kernelConstPfS_,(.L_x_120 - _Z11kernelConstPfS_)
        .other          _Z11kernelConstPfS_,@"STO_CUDA_ENTRY STV_DEFAULT"
_Z11kernelConstPfS_:
.text._Z11kernelConstPfS_:
[----:B------:R-:W-:Y:S01]  /*0000*/  LDC R1, c[0x0][0x37c] ;  /* 0x0000df00ff017b82 */ /* 0x000fe20000000800 */
[----:B------:R-:W0:Y:S07]  /*0010*/  S2R R4, SR_TID.X ;  /* 0x0000000000047919 */ /* 0x000e2e0000002100 */
[----:B------:R-:W0:Y:S01]  /*0020*/  S2UR UR6, SR_CTAID.X ;  /* 0x00000000000679c3 */ /* 0x000e220000002500 */
[----:B------:R-:W1:Y:S01]  /*0030*/  LDCU.64 UR4, c[0x0][0x358] ;  /* 0x00006b00ff0477ac */ /* 0x000e620008000a00 */
[----:B------:R-:W-:Y:S06]  /*0040*/  BSSY.RECONVERGENT B2, `(.L_x_0) ;  /* 0x0000032000027945 */ /* 0x000fec0003800200 */
[----:B------:R-:W0:Y:S08]  /*0050*/  LDC R3, c[0x0][0x360] ;  /* 0x0000d800ff037b82 */ /* 0x000e300000000800 */
[----:B------:R-:W2:Y:S08]  /*0060*/  LDC.64 R10, c[0x0][0x388] ;  /* 0x0000e200ff0a7b82 */ /* 0x000eb00000000a00 */
[----:B------:R-:W3:Y:S01]  /*0070*/  LDC.64 R14, c[0x0][0x380] ;  /* 0x0000e000ff0e7b82 */ /* 0x000ee20000000a00 */
[----:B0-----:R-:W-:-:S05]  /*0080*/  IMAD R4, R3, UR6, R4 ;  /* 0x0000000603047c24 */ /* 0x001fca000f8e0204 */
[C---:B------:R-:W-:Y:S02]  /*0090*/  ISETP.NE.AND P0, PT, R4.reuse, 0xf, PT ;  /* 0x0000000f0400780c */ /* 0x040fe40003f05270 */
[----:B------:R-:W-:Y:S01]  /*00a0*/  I2FP.F32.S32 R2, R4 ;  /* 0x0000000400027245 */ /* 0x000fe20000201400 */
[----:B--2---:R-:W-:-:S05]  /*00b0*/  IMAD.WIDE R10, R4, 0x4, R10 ;  /* 0x00000004040a7825 */ /* 0x004fca00078e020a */
[----:B-1----:R0:W-:Y:S01]  /*00c0*/  STG.E desc[UR4][R10.64], RZ ;  /* 0x000000ff0a007986 */ /* 0x0021e2000c101904 */
[----:B---3--:R-:W-:-:S04]  /*00d0*/  IMAD.WIDE R14, R4, 0x4, R14 ;  /* 0x00000004040e7825 */ /* 0x008fc800078e020e */
[----:B------:R-:W-:Y:S05]  /*00e0*/  @!P0 BRA `(.L_x_1) ;  /* 0x0000000000508947 */ /* 0x000fea0003800000 */
[----:B------:R-:W2:Y:S01]  /*00f0*/  LDG.E R8, desc[UR4][R14.64] ;  /* 0x000000040e087981 */ /* 0x000ea2000c1e1900 */
[----:B------:R-:W2:Y:S01]  /*0100*/  LDCU UR6, c[0x3][0x4] ;  /* 0x00c00080ff0677ac */ /* 0x000ea20008000800 */
[----:B------:R-:W1:Y:S01]  /*0110*/  MUFU.RCP R5, R2 ;  /* 0x0000000200057308 */ /* 0x000e620000001000 */
[----:B------:R-:W-:Y:S01]  /*0120*/  BSSY.RECONVERGENT B3, `(.L_x_2) ;  /* 0x000000c000037945 */ /* 0x000fe20003800200 */
[----:B-1----:R-:W-:-:S04]  /*0130*/  FFMA R0, -R2, R5, 1 ;  /* 0x3f80000002007423 */ /* 0x002fc80000000105 */
[----:B------:R-:W-:Y:S01]  /*0140*/  FFMA R0, R5, R0, R5 ;  /* 0x0000000005007223 */ /* 0x000fe20000000005 */
[----:B--2---:R-:W-:-:S04]  /*0150*/  FMUL R3, R8, UR6 ;  /* 0x0000000608037c20 */ /* 0x004fc80008400000 */
[----:B------:R-:W1:Y:S01]  /*0160*/  FCHK P0, R3, R2 ;  /* 0x0000000203007302 */ /* 0x000e620000000000 */
[----:B------:R-:W-:-:S04]  /*0170*/  FFMA R5, R3, R0, RZ ;  /* 0x0000000003057223 */ /* 0x000fc800000000ff */
[----:B------:R-:W-:-:S04]  /*0180*/  FFMA R6, -R2, R5, R3 ;  /* 0x0000000502067223 */ /* 0x000fc80000000103 */
[----:B------:R-:W-:Y:S01]  /*0190*/  FFMA R0, R0, R6, R5 ;  /* 0x0000000600007223 */ /* 0x000fe20000000005 */
[----:B-1----:R-:W-:Y:S06]  /*01a0*/  @!P0 BRA `(.L_x_3) ;  /* 0x00000000000c8947 */ /* 0x002fec0003800000 */
[----:B------:R-:W-:Y:S02]  /*01b0*/  MOV R0, R2 ;  /* 0x0000000200007202 */ /* 0x000fe40000000f00 */
[----:B------:R-:W-:-:S07]  /*01c0*/  MOV R6, 0x1e0 ;  /* 0x000001e000067802 */ /* 0x000fce0000000f00 */
[----:B0-----:R-:W-:Y:S05]  /*01d0*/  CALL.REL.NOINC `($__internal_0_$__cuda_sm3x_div_rn_noftz_f32_slowpath) ;  /* 0x00000014005c7944 */ /* 0x001fea0003c00000 */
.L_x_3:
[----:B------:R-:W-:Y:S05]  /*01e0*/  BSYNC.RECONVERGENT B3 ;  /* 0x0000000000037941 */ /* 0x000fea0003800200 */
.L_x_2:
[----:B------:R-:W1:Y:S02]  /*01f0*/  LDCU UR6, c[0x3][0x8] ;  /* 0x00c00100ff0677ac */ /* 0x000e640008000800 */
[----:B-1----:R-:W-:-:S04]  /*0200*/  FMUL R3, R8, UR6 ;  /* 0x0000000608037c20 */ /* 0x002fc80008400000 */
[----:B------:R-:W-:Y:S01]  /*0210*/  FFMA R9, R2, -R3, R0 ;  /* 0x8000000302097223 */ /* 0x000fe20000000000 */
[----:B------:R-:W-:Y:S06]  /*0220*/  BRA `(.L_x_4) ;  /* 0x00000000004c7947 */ /* 0x000fec0003800000 */
.L_x_1:
[----:B------:R-:W1:Y:S01]  /*0230*/  LDC.64 R6, c[0x0][0x380] ;  /* 0x0000e000ff067b82 */ /* 0x000e620000000a00 */
[----:B------:R-:W2:Y:S01]  /*0240*/  LDCU UR7, c[0x3][0x3c] ;  /* 0x00c00780ff0777ac */ /* 0x000ea20008000800 */
[----:B------:R-:W-:Y:S01]  /*0250*/  HFMA2 R5, -RZ, RZ, 1.3828125, -0.00013840198516845703125 ;  /* 0x3d888889ff057431 */ /* 0x000fe200000001ff */
[----:B------:R-:W-:Y:S01]  /*0260*/  MOV R0, 0x41700000 ;  /* 0x4170000000007802 */ /* 0x000fe20000000f00 */
[----:B------:R-:W3:Y:S01]  /*0270*/  LDCU UR6, c[0x3][URZ] ;  /* 0x00c00000ff0677ac */ /* 0x000ee20008000800 */
[----:B-1----:R-:W2:Y:S03]  /*0280*/  LDG.E R6, desc[UR4][R6.64+0x3c] ;  /* 0x00003c0406067981 */ /* 0x002ea6000c1e1900 */
[----:B------:R-:W-:-:S04]  /*0290*/  FFMA R0, R5, -R0, 1 ;  /* 0x3f80000005007423 */ /* 0x000fc80000000800 */
[----:B------:R-:W-:Y:S01]  /*02a0*/  FFMA R0, R0, R5, 0.066666670143604278564 ;  /* 0x3d88888900007423 */ /* 0x000fe20000000005 */
[C---:B--2---:R-:W-:Y:S01]  /*02b0*/  FMUL R3, R6.reuse, UR7 ;  /* 0x0000000706037c20 */ /* 0x044fe20008400000 */
[----:B---3--:R-:W-:-:S03]  /*02c0*/  FMUL R8, R6, UR6 ;  /* 0x0000000606087c20 */ /* 0x008fc60008400000 */
[----:B------:R-:W1:Y:S01]  /*02d0*/  FCHK P0, R3, 15 ;  /* 0x4170000003007902 */ /* 0x000e620000000000 */
[----:B------:R-:W-:-:S04]  /*02e0*/  FFMA R5, R3, R0, RZ ;  /* 0x0000000003057223 */ /* 0x000fc800000000ff */
[----:B------:R-:W-:-:S04]  /*02f0*/  FFMA R9, R5, -15, R3 ;  /* 0xc170000005097823 */ /* 0x000fc80000000003 */
[----:B------:R-:W-:Y:S01]  /*0300*/  FFMA R0, R0, R9, R5 ;  /* 0x0000000900007223 */ /* 0x000fe20000000005 */
[----:B-1----:R-:W-:Y:S06]  /*0310*/  @!P0 BRA `(.L_x_5) ;  /* 0x00000000000c8947 */ /* 0x002fec0003800000 */
[----:B------:R-:W-:Y:S02]  /*0320*/  MOV R0, 0x41700000 ;  /* 0x4170000000007802 */ /* 0x000fe40000000f00 */
[----:B------:R-:W-:-:S07]  /*0330*/  MOV R6, 0x350 ;  /* 0x0000035000067802 */ /* 0x000fce0000000f00 */
[----:B0-----:R-:W-:Y:S05]  /*0340*/  CALL.REL.NOINC `($__internal_0_$__cuda_sm3x_div_rn_noftz_f32_slowpath) ;  /* 0x0000001400007944 */ /* 0x001fea0003c00000 */
.L_x_5:
[----:B------:R-:W-:-:S07]  /*0350*/  FFMA R9, R8, 15, R0 ;  /* 0x4170000008097823 */ /* 0x000fce0000000000 */
.L_x_4:
[----:B------:R-:W-:Y:S05]  /*0360*/  BSYNC.RECONVERGENT B2 ;  /* 0x0000000000027941 */ /* 0x000fea0003800200 */
.L_x_0:
[----:B------:R-:W-:Y:S01]  /*0370*/  FADD R9, RZ, R9 ;  /* 0x00000009ff097221 */ /* 0x000fe20000000000 */
[----:B------:R-:W-:Y:S01]  /*0380*/  ISETP.NE.AND P0, PT, R4, 0xf, PT ;  /* 0x0000000f0400780c */ /* 0x000fe20003f05270 */
[----:B------:R-:W-:Y:S03]  /*0390*/  BSSY.RECONVERGENT B2, `(.L_x_6) ;  /* 0x000002a000027945 */ /* 0x000fe60003800200 */
[----:B------:R1:W-:Y:S09]  /*03a0*/  STG.E desc[UR4][R10.64], R9 ;  /* 0x000000090a007986 */ /* 0x0003f2000c101904 */
[----:B------:R-:W-:Y:S05]  /*03b0*/  @!P0 BRA `(.L_x_7) ;  /* 0x0000000000508947 */ /* 0x000fea0003800000 */
[----:B------:R-:W2:Y:S01]  /*03c0*/  LDG.E R8, desc[UR4][R14.64] ;  /* 0x000000040e087981 */ /* 0x000ea2000c1e1900 */
[----:B------:R-:W2:Y:S01]  /*03d0*/  LDCU UR6, c[0x3][0xc] ;  /* 0x00c00180ff0677ac */ /* 0x000ea20008000800 */
[----:B------:R-:W3:Y:S01]  /*03e0*/  MUFU.RCP R5, R2 ;  /* 0x0000000200057308 */ /* 0x000ee20000001000 */
[----:B------:R-:W-:Y:S01]  /*03f0*/  BSSY.RECONVERGENT B3, `(.L_x_8) ;  /* 0x000000c000037945 */ /* 0x000fe20003800200 */
[----:B---3--:R-:W-:-:S04]  /*0400*/  FFMA R0, -R2, R5, 1 ;  /* 0x3f80000002007423 */ /* 0x008fc80000000105 */
[----:B------:R-:W-:Y:S01]  /*0410*/  FFMA R0, R5, R0, R5 ;  /* 0x0000000005007223 */ /* 0x000fe20000000005 */
[----:B--2---:R-:W-:-:S04]  /*0420*/  FMUL R3, R8, UR6 ;  /* 0x0000000608037c20 */ /* 0x004fc80008400000 */
[----:B------:R-:W2:Y:S01]  /*0430*/  FCHK P0, R3, R2 ;  /* 0x0000000203007302 */ /* 0x000ea20000000000 */
[----:B------:R-:W-:-:S04]  /*0440*/  FFMA R5, R0, R3, RZ ;  /* 0x0000000300057223 */ /* 0x000fc800000000ff */
[----:B------:R-:W-:-:S04]  /*0450*/  FFMA R6, -R2, R5, R3 ;  /* 0x0000000502067223 */ /* 0x000fc80000000103 */
[----:B------:R-:W-:Y:S01]  /*0460*/  FFMA R0, R0, R6, R5 ;  /* 0x0000000600007223 */ /* 0x000fe20000000005 */
[----:B--2---:R-:W-:Y:S06]  /*0470*/  @!P0 BRA `(.L_x_9) ;  /* 0x00000000000c8947 */ /* 0x004fec0003800000 */
[----:B------:R-:W-:Y:S02]  /*0480*/  MOV R0, R2 ;  /* 0x0000000200007202 */ /* 0x000fe40000000f00 */
[----:B------:R-:W-:-:S07]  /*0490*/  MOV R6, 0x4b0 ;  /* 0x000004b000067802 */ /* 0x000fce0000000f00 */
[----:B01----:R-:W-:Y:S05]  /*04a0*/  CALL.REL.NOINC `($__internal_0_$__cuda_sm3x_div_rn_noftz_f32_slowpath) ;  /* 0x0000001000a87944 */ /* 0x003fea0003c00000 */
.L_x_9:
[----:B------:R-:W-:Y:S05]  /*04b0*/  BSYNC.RECONVERGENT B3 ;  /* 0x0000000000037941 */ /* 0x000fea0003800200 */
.L_x_8:
[----:B------:R-:W2:Y:S02]  /*04c0*/  LDCU UR6, c[0x3][0x10] ;  /* 0x00c00200ff0677ac */ /* 0x000ea40008000800 */
[----:B--2---:R-:W-:-:S04]  /*04d0*/  FMUL R3, R8, UR6 ;  /* 0x0000000608037c20 */ /* 0x004fc80008400000 */
[----:B------:R-:W-:Y:S01]  /*04e0*/  FFMA R0, R2, -R3, R0 ;  /* 0x8000000302007223 */ /* 0x000fe20000000000 */
[----:B------:R-:W-:Y:S06]  /*04f0*/  BRA `(.L_x_10) ;  /* 0x00000000004c7947 */ /* 0x000fec0003800000 */
.L_x_7:
[----:B------:R-:W2:Y:S01]  /*0500*/  LDC.64 R6, c[0x0][0x380] ;  /* 0x0000e000ff067b82 */ /* 0x000ea20000000a00 */
[----:B------:R-:W3:Y:S01]  /*0510*/  LDCU UR7, c[0x3][0x3c] ;  /* 0x00c00780ff0777ac */ /* 0x000ee20008000800 */
[----:B------:R-:W-:Y:S01]  /*0520*/  HFMA2 R0, -RZ, RZ, 1.3828125, -0.00013840198516845703125 ;  /* 0x3d888889ff007431 */ /* 0x000fe200000001ff */
[----:B------:R-:W-:Y:S01]  /*0530*/  MOV R3, 0x41700000 ;  /* 0x4170000000037802 */ /* 0x000fe20000000f00 */
[----:B------:R-:W4:Y:S01]  /*0540*/  LDCU UR6, c[0x3][URZ] ;  /* 0x00c00000ff0677ac */ /* 0x000f220008000800 */
[----:B--2---:R-:W3:Y:S03]  /*0550*/  LDG.E R6, desc[UR4][R6.64+0x3c] ;  /* 0x00003c0406067981 */ /* 0x004ee6000c1e1900 */
[----:B------:R-:W-:-:S04]  /*0560*/  FFMA R5, R0, -R3, 1 ;  /* 0x3f80000000057423 */ /* 0x000fc80000000803 */
[----:B------:R-:W-:Y:S01]  /*0570*/  FFMA R0, R5, R0, 0.066666670143604278564 ;  /* 0x3d88888905007423 */ /* 0x000fe20000000000 */
[C---:B---3--:R-:W-:Y:S01]  /*0580*/  FMUL R3, R6.reuse, UR7 ;  /* 0x0000000706037c20 */ /* 0x048fe20008400000 */
[----:B----4-:R-:W-:-:S03]  /*0590*/  FMUL R8, R6, UR6 ;  /* 0x0000000606087c20 */ /* 0x010fc60008400000 */
[----:B------:R-:W2:Y:S01]  /*05a0*/  FCHK P0, R3, 15 ;  /* 0x4170000003007902 */ /* 0x000ea20000000000 */
[----:B------:R-:W-:-:S04]  /*05b0*/  FFMA R12, R0, R3, RZ ;  /* 0x00000003000c7223 */ /* 0x000fc800000000ff */
[----:B------:R-:W-:-:S04]  /*05c0*/  FFMA R5, R12, -15, R3 ;  /* 0xc17000000c057823 */ /* 0x000fc80000000003 */
[----:B------:R-:W-:Y:S01]  /*05d0*/  FFMA R0, R0, R5, R12 ;  /* 0x0000000500007223 */ /* 0x000fe2000000000c */
[----:B--2---:R-:W-:Y:S06]  /*05e0*/  @!P0 BRA `(.L_x_11) ;  /* 0x00000000000c8947 */ /* 0x004fec0003800000 */
[----:B------:R-:W-:Y:S02]  /*05f0*/  MOV R0, 0x41700000 ;  /* 0x4170000000007802 */ /* 0x000fe40000000f00 */
[----:B------:R-:W-:-:S07]  /*0600*/  MOV R6, 0x620 ;  /* 0x0000062000067802 */ /* 0x000fce0000000f00 */
[----:B01----:R-:W-:Y:S05]  /*0610*/  CALL.REL.NOINC `($__internal_0_$__cuda_sm3x_div_rn_noftz_f32_slowpath) ;  /* 0x00000010004c7944 */ /* 0x003fea0003c00000 */
.L_x_11:
[----:B------:R-:W-:-:S07]  /*0620*/  FFMA R0, R8, 15, R0 ;  /* 0x4170000008007823 */ /* 0x000fce0000000000 */
.L_x_10:
[----:B------:R-:W-:Y:S05]  /*0630*/  BSYNC.RECONVERGENT B2 ;  /* 0x0000000000027941 */ /* 0x000fea0003800200 */
.L_x_6:
[----:B-1----:R-:W-:Y:S01]  /*0640*/  FADD R9, R9, R0 ;  /* 0x0000000009097221 */ /* 0x002fe20000000000 */
        /* <DEDUP_REMOVED lines=19> */
.L_x_15:
[----:B------:R-:W-:Y:S05]  /*0780*/  BSYNC.RECONVERGENT B3 ;  /* 0x0000000000037941 */ /* 0x000fea0003800200 */
.L_x_14:
[----:B------:R-:W2:Y:S02]  /*0790*/  LDCU UR6, c[0x3][0x18] ;  /* 0x00c00300ff0677ac */ /* 0x000ea40008000800 */
[----:B--2---:R-:W-:-:S04]  /*07a0*/  FMUL R3, R8, UR6 ;  /* 0x0000000608037c20 */ /* 0x004fc80008400000 */
[----:B------:R-:W-:Y:S01]  /*07b0*/  FFMA R0, R2, -R3, R0 ;  /* 0x8000000302007223 */ /* 0x000fe20000000000 */
[----:B------:R-:W-:Y:S06]  /*07c0*/  BRA `(.L_x_16) ;  /* 0x00000000004c7947 */ /* 0x000fec0003800000 */
.L_x_13:
        /* <DEDUP_REMOVED lines=18> */
.L_x_17:
[----:B------:R-:W-:-:S07]  /*08f0*/  FFMA R0, R8, 15, R0 ;  /* 0x4170000008007823 */ /* 0x000fce0000000000 */
.L_x_16:
[----:B------:R-:W-:Y:S05]  /*0900*/  BSYNC.RECONVERGENT B2 ;  /* 0x0000000000027941 */ /* 0x000fea0003800200 */
.L_x_12:
        /* <DEDUP_REMOVED lines=20> */
.L_x_21:
[----:B------:R-:W-:Y:S05]  /*0a50*/  BSYNC.RECONVERGENT B3 ;  /* 0x0000000000037941 */ /* 0x000fea0003800200 */
.L_x_20:
[----:B------:R-:W2:Y:S02]  /*0a60*/  LDCU UR6, c[0x3][0x20] ;  /* 0x00c00400ff0677ac */ /* 0x000ea40008000800 */
[----:B--2---:R-:W-:-:S04]  /*0a70*/  FMUL R3, R8, UR6 ;  /* 0x0000000608037c20 */ /* 0x004fc80008400000 */
[----:B------:R-:W-:Y:S01]  /*0a80*/  FFMA R0, R2, -R3, R0 ;  /* 0x8000000302007223 */ /* 0x000fe20000000000 */
[----:B------:R-:W-:Y:S06]  /*0a90*/  BRA `(.L_x_22) ;  /* 0x00000000004c7947 */ /* 0x000fec0003800000 */
.L_x_19:
        /* <DEDUP_REMOVED lines=18> */
.L_x_23:
[----:B------:R-:W-:-:S07]  /*0bc0*/  FFMA R0, R8, 15, R0 ;  /* 0x4170000008007823 */ /* 0x000fce0000000000 */
.L_x_22:
[----:B------:R-:W-:Y:S05]  /*0bd0*/  BSYNC.RECONVERGENT B2 ;  /* 0x0000000000027941 */ /* 0x000fea0003800200 */
.L_x_18:
        /* <DEDUP_REMOVED lines=20> */
.L_x_27:
[----:B------:R-:W-:Y:S05]  /*0d20*/  BSYNC.RECONVERGENT B3 ;  /* 0x0000000000037941 */ /* 0x000fea0003800200 */
.L_x_26:
[----:B------:R-:W2:Y:S02]  /*0d30*/  LDCU UR6, c[0x3][0x28] ;  /* 0x00c00500ff0677ac */ /* 0x000ea40008000800 */
[----:B--2---:R-:W-:-:S04]  /*0d40*/  FMUL R3, R8, UR6 ;  /* 0x0000000608037c20 */ /* 0x004fc80008400000 */
[----:B------:R-:W-:Y:S01]  /*0d50*/  FFMA R0, R2, -R3, R0 ;  /* 0x8000000302007223 */ /* 0x000fe20000000000 */
[----:B------:R-:W-:Y:S06]  /*0d60*/  BRA `(.L_x_28) ;  /* 0x00000000004c7947 */ /* 0x000fec0003800000 */
.L_x_25:
        /* <DEDUP_REMOVED lines=18> */
.L_x_29:
[----:B------:R-:W-:-:S07]  /*0e90*/  FFMA R0, R8, 15, R0 ;  /* 0x4170000008007823 */ /* 0x000fce0000000000 */
.L_x_28:
[----:B------:R-:W-:Y:S05]  /*0ea0*/  BSYNC.RECONVERGENT B2 ;  /* 0x0000000000027941 */ /* 0x000fea0003800200 */
.L_x_24:
        /* <DEDUP_REMOVED lines=20> */
.L_x_33:
[----:B------:R-:W-:Y:S05]  /*0ff0*/  BSYNC.RECONVERGENT B3 ;  /* 0x0000000000037941 */ /* 0x000fea0003800200 */
.L_x_32:
[----:B------:R-:W2:Y:S02]  /*1000*/  LDCU UR6, c[0x3][0x30] ;  /* 0x00c00600ff0677ac */ /* 0x000ea40008000800 */
[----:B--2---:R-:W-:-:S04]  /*1010*/  FMUL R3, R8, UR6 ;  /* 0x0000000608037c20 */ /* 0x004fc80008400000 */
[----:B------:R-:W-:Y:S01]  /*1020*/  FFMA R8, R2, -R3, R0 ;  /* 0x8000000302087223 */ /* 0x000fe20000000000 */
[----:B------:R-:W-:Y:S06]  /*1030*/  BRA `(.L_x_34) ;  /* 0x00000000004c7947 */ /* 0x000fec0003800000 */
.L_x_31:
        /* <DEDUP_REMOVED lines=18> */
.L_x_35:
[----:B------:R-:W-:-:S07]  /*1160*/  FFMA R8, R8, 15, R0 ;  /* 0x4170000008087823 */ /* 0x000fce0000000000 */
.L_x_34:
[----:B------:R-:W-:Y:S05]  /*1170*/  BSYNC.RECONVERGENT B2 ;  /* 0x0000000000027941 */ /* 0x000fea0003800200 */
.L_x_30:
[----:B------:R-:W-:Y:S01]  /*1180*/  FADD R8, R9, R8 ;  /* 0x0000000809087221 */ /* 0x000fe20000000000 */
[----:B------:R-:W-:Y:S01]  /*1190*/  ISETP.NE.AND P0, PT, R4, 0xf, PT ;  /* 0x0000000f0400780c */ /* 0x000fe20003f05270 */
[----:B------:R-:W-:Y:S03]  /*11a0*/  BSSY.RECONVERGENT B2, `(.L_x_36) ;  /* 0x000002a000027945 */ /* 0x000fe60003800200 */
[----:B------:R2:W-:Y:S09]  /*11b0*/  STG.E desc[UR4][R10.64], R8 ;  /* 0x000000080a007986 */ /* 0x0005f2000c101904 */
[----:B------:R-:W-:Y:S05]  /*11c0*/  @!P0 BRA `(.L_x_37) ;  /* 0x0000000000508947 */ /* 0x000fea0003800000 */
[----:B-1----:R-:W3:Y:S01]  /*11d0*/  LDG.E R9, desc[UR4][R14.64] ;  /* 0x000000040e097981 */ /* 0x002ee2000c1e1900 */
[----:B------:R-:W3:Y:S01]  /*11e0*/  LDCU UR6, c[0x3][0x34] ;  /* 0x00c00680ff0677ac */ /* 0x000ee20008000800 */
[----:B------:R-:W1:Y:S01]  /*11f0*/  MUFU.RCP R5, R2 ;  /* 0x0000000200057308 */ /* 0x000e620000001000 */
[----:B------:R-:W-:Y:S01]  /*1200*/  BSSY.RECONVERGENT B3, `(.L_x_38) ;  /* 0x000000c000037945 */ /* 0x000fe20003800200 */
[----:B-1----:R-:W-:-:S04]  /*1210*/  FFMA R0, -R2, R5, 1 ;  /* 0x3f80000002007423 */ /* 0x002fc80000000105 */
[----:B------:R-:W-:Y:S01]  /*1220*/  FFMA R0, R5, R0, R5 ;  /* 0x0000000005007223 */ /* 0x000fe20000000005 */
[----:B---3--:R-:W-:-:S04]  /*1230*/  FMUL R3, R9, UR6 ;  /* 0x0000000609037c20 */ /* 0x008fc80008400000 */
[----:B------:R-:W1:Y:S01]  /*1240*/  FCHK P0, R3, R2 ;  /* 0x0000000203007302 */ /* 0x000e620000000000 */
[----:B------:R-:W-:-:S04]  /*1250*/  FFMA R5, R0, R3, RZ ;  /* 0x0000000300057223 */ /* 0x000fc800000000ff */
[----:B------:R-:W-:-:S04]  /*1260*/  FFMA R6, -R2, R5, R3 ;  /* 0x0000000502067223 */ /* 0x000fc80000000103 */
[----:B------:R-:W-:Y:S01]  /*1270*/  FFMA R0, R0, R6, R5 ;  /* 0x0000000600007223 */ /* 0x000fe20000000005 */
[----:B-1----:R-:W-:Y:S06]  /*1280*/  @!P0 BRA `(.L_x_39) ;  /* 0x00000000000c8947 */ /* 0x002fec0003800000 */
[----:B------:R-:W-:Y:S02]  /*1290*/  MOV R0, R2 ;  /* 0x0000000200007202 */ /* 0x000fe40000000f00 */
[----:B------:R-:W-:-:S07]  /*12a0*/  MOV R6, 0x12c0 ;  /* 0x000012c000067802 */ /* 0x000fce0000000f00 */
[----:B0-2---:R-:W-:Y:S05]  /*12b0*/  CALL.REL.NOINC `($__internal_0_$__cuda_sm3x_div_rn_noftz_f32_slowpath) ;  /* 0x0000000400247944 */ /* 0x005fea0003c00000 */
.L_x_39:
[----:B------:R-:W-:Y:S05]  /*12c0*/  BSYNC.RECONVERGENT B3 ;  /* 0x0000000000037941 */ /* 0x000fea0003800200 */
.L_x_38:
[----:B------:R-:W1:Y:S02]  /*12d0*/  LDCU UR6, c[0x3][0x38] ;  /* 0x00c00700ff0677ac */ /* 0x000e640008000800 */
[----:B-1----:R-:W-:-:S04]  /*12e0*/  FMUL R9, R9, UR6 ;  /* 0x0000000609097c20 */ /* 0x002fc80008400000 */
[----:B------:R-:W-:Y:S01]  /*12f0*/  FFMA R9, R2, -R9, R0 ;  /* 0x8000000902097223 */ /* 0x000fe20000000000 */
[----:B------:R-:W-:Y:S06]  /*1300*/  BRA `(.L_x_40) ;  /* 0x00000000004c7947 */ /* 0x000fec0003800000 */
.L_x_37:
[----:B------:R-:W3:Y:S01]  /*1310*/  LDC.64 R6, c[0x0][0x380] ;  /* 0x0000e000ff067b82 */ /* 0x000ee20000000a00 */
[----:B------:R-:W4:Y:S01]  /*1320*/  LDCU UR7, c[0x3][0x3c] ;  /* 0x00c00780ff0777ac */ /* 0x000f220008000800 */
[----:B------:R-:W-:Y:S01]  /*1330*/  HFMA2 R0, -RZ, RZ, 1.3828125, -0.00013840198516845703125 ;  /* 0x3d888889ff007431 */ /* 0x000fe200000001ff */
[----:B------:R-:W-:Y:S01]  /*1340*/  MOV R3, 0x41700000 ;  /* 0x4170000000037802 */ /* 0x000fe20000000f00 */
[----:B------:R-:W1:Y:S01]  /*1350*/  LDCU UR6, c[0x3][URZ] ;  /* 0x00c00000ff0677ac */ /* 0x000e620008000800 */
[----:B---3--:R-:W4:Y:S03]  /*1360*/  LDG.E R6, desc[UR4][R6.64+0x3c] ;  /* 0x00003c0406067981 */ /* 0x008f26000c1e1900 */
[----:B------:R-:W-:-:S04]  /*1370*/  FFMA R5, R0, -R3, 1 ;  /* 0x3f80000000057423 */ /* 0x000fc80000000803 */
[----:B------:R-:W-:Y:S01]  /*1380*/  FFMA R0, R5, R0, 0.066666670143604278564 ;  /* 0x3d88888905007423 */ /* 0x000fe20000000000 */
[C---:B----4-:R-:W-:Y:S01]  /*1390*/  FMUL R3, R6.reuse, UR7 ;  /* 0x0000000706037c20 */ /* 0x050fe20008400000 */
[----:B-1----:R-:W-:-:S03]  /*13a0*/  FMUL R9, R6, UR6 ;  /* 0x0000000606097c20 */ /* 0x002fc60008400000 */
[----:B------:R-:W1:Y:S01]  /*13b0*/  FCHK P0, R3, 15 ;  /* 0x4170000003007902 */ /* 0x000e620000000000 */
[----:B------:R-:W-:-:S04]  /*13c0*/  FFMA R12, R0, R3, RZ ;  /* 0x00000003000c7223 */ /* 0x000fc800000000ff */
[----:B------:R-:W-:-:S04]  /*13d0*/  FFMA R5, R12, -15, R3 ;  /* 0xc17000000c057823 */ /* 0x000fc80000000003 */
[----:B------:R-:W-:Y:S01]  /*13e0*/  FFMA R0, R0, R5, R12 ;  /* 0x0000000500007223 */ /* 0x000fe2000000000c */
[----:B-1----:R-:W-:Y:S06]  /*13f0*/  @!P0 BRA `(.L_x_41) ;  /* 0x00000000000c8947 */ /* 0x002fec0003800000 */
[----:B------:R-:W-:Y:S02]  /*1400*/  MOV R0, 0x41700000 ;  /* 0x4170000000007802 */ /* 0x000fe40000000f00 */
[----:B------:R-:W-:-:S07]  /*1410*/  MOV R6, 0x1430 ;  /* 0x0000143000067802 */ /* 0x000fce0000000f00 */
[----:B0-2---:R-:W-:Y:S05]  /*1420*/  CALL.REL.NOINC `($__internal_0_$__cuda_sm3x_div_rn_noftz_f32_slowpath) ;  /* 0x0000000000c87944 */ /* 0x005fea0003c00000 */
.L_x_41:
[----:B------:R-:W-:-:S07]  /*1430*/  FFMA R9, R9, 15, R0 ;  /* 0x4170000009097823 */ /* 0x000fce0000000000 */
.L_x_40:
[----:B------:R-:W-:Y:S05]  /*1440*/  BSYNC.RECONVERGENT B2 ;  /* 0x0000000000027941 */ /* 0x000fea0003800200 */
.L_x_36:
[----:B------:R-:W-:Y:S01]  /*1450*/  FADD R9, R8, R9 ;  /* 0x0000000908097221 */ /* 0x000fe20000000000 */
[----:B------:R-:W-:Y:S01]  /*1460*/  ISETP.NE.AND P0, PT, R4, 0xf, PT ;  /* 0x0000000f0400780c */ /* 0x000fe20003f05270 */
[----:B------:R-:W-:Y:S03]  /*1470*/  BSSY.RECONVERGENT B2, `(.L_x_42) ;  /* 0x000002a000027945 */ /* 0x000fe60003800200 */
[----:B------:R1:W-:Y:S09]  /*1480*/  STG.E desc[UR4][R10.64], R9 ;  /* 0x000000090a007986 */ /* 0x0003f2000c101904 */
[----:B------:R-:W-:Y:S05]  /*1490*/  @!P0 BRA `(.L_x_43) ;  /* 0x0000000000508947 */ /* 0x000fea0003800000 */
[----:B------:R-:W3:Y:S01]  /*14a0*/  LDG.E R14, desc[UR4][R14.64] ;  /* 0x000000040e0e7981 */ /* 0x000ee2000c1e1900 */
[----:B------:R-:W3:Y:S01]  /*14b0*/  LDCU UR6, c[0x3][0x3c] ;  /* 0x00c00780ff0677ac */ /* 0x000ee20008000800 */
[----:B------:R-:W4:Y:S01]  /*14c0*/  MUFU.RCP R5, R2 ;  /* 0x0000000200057308 */ /* 0x000f220000001000 */
[----:B------:R-:W-:Y:S01]  /*14d0*/  BSSY.RECONVERGENT B3, `(.L_x_44) ;  /* 0x000000c000037945 */ /* 0x000fe20003800200 */
[----:B----4-:R-:W-:-:S04]  /*14e0*/  FFMA R0, -R2, R5, 1 ;  /* 0x3f80000002007423 */ /* 0x010fc80000000105 */
[----:B------:R-:W-:Y:S01]  /*14f0*/  FFMA R0, R5, R0, R5 ;  /* 0x0000000005007223 */ /* 0x000fe20000000005 */
[----:B---3--:R-:W-:-:S04]  /*1500*/  FMUL R3, R14, UR6 ;  /* 0x000000060e037c20 */ /* 0x008fc80008400000 */
[----:B------:R-:W3:Y:S01]  /*1510*/  FCHK P0, R3, R2 ;  /* 0x0000000203007302 */ /* 0x000ee20000000000 */
[----:B------:R-:W-:-:S04]  /*1520*/  FFMA R5, R0, R3, RZ ;  /* 0x0000000300057223 */ /* 0x000fc800000000ff */
[----:B------:R-:W-:-:S04]  /*1530*/  FFMA R4, -R2, R5, R3 ;  /* 0x0000000502047223 */ /* 0x000fc80000000103 */
[----:B------:R-:W-:Y:S01]  /*1540*/  FFMA R0, R0, R4, R5 ;  /* 0x0000000400007223 */ /* 0x000fe20000000005 */
[----:B---3--:R-:W-:Y:S06]  /*1550*/  @!P0 BRA `(.L_x_45) ;  /* 0x00000000000c8947 */ /* 0x008fec0003800000 */
[----:B------:R-:W-:Y:S02]  /*1560*/  MOV R0, R2 ;  /* 0x0000000200007202 */ /* 0x000fe40000000f00 */
[----:B------:R-:W-:-:S07]  /*1570*/  MOV R6, 0x1590 ;  /* 0x0000159000067802 */ /* 0x000fce0000000f00 */
[----:B012---:R-:W-:Y:S05]  /*1580*/  CALL.REL.NOINC `($__internal_0_$__cuda_sm3x_div_rn_noftz_f32_slowpath) ;  /* 0x0000000000707944 */ /* 0x007fea0003c00000 */
.L_x_45:
[----:B------:R-:W-:Y:S05]  /*1590*/  BSYNC.RECONVERGENT B3 ;  /* 0x0000000000037941 */ /* 0x000fea0003800200 */
.L_x_44:
[----:B------:R-:W3:Y:S02]  /*15a0*/  LDCU UR6, c[0x3][0x40] ;  /* 0x00c00800ff0677ac */ /* 0x000ee40008000800 */
[----:B---3--:R-:W-:-:S04]  /*15b0*/  FMUL R3, R14, UR6 ;  /* 0x000000060e037c20 */ /* 0x008fc80008400000 */
[----:B------:R-:W-:Y:S01]  /*15c0*/  FFMA R2, R2, -R3, R0 ;  /* 0x8000000302027223 */ /* 0x000fe20000000000 */
[----:B------:R-:W-:Y:S06]  /*15d0*/  BRA `(.L_x_46) ;  /* 0x00000000004c7947 */ /* 0x000fec0003800000 */
.L_x_43:
[----:B------:R-:W3:Y:S01]  /*15e0*/  LDC.64 R2, c[0x0][0x380] ;  /* 0x0000e000ff027b82 */ /* 0x000ee20000000a00 */
[----:B------:R-:W4:Y:S01]  /*15f0*/  LDCU UR7, c[0x3][0x3c] ;  /* 0x00c00780ff0777ac */ /* 0x000f220008000800 */
[----:B------:R-:W-:Y:S01]  /*1600*/  HFMA2 R0, -RZ, RZ, 1.3828125, -0.00013840198516845703125 ;  /* 0x3d888889ff007431 */ /* 0x000fe200000001ff */
[----:B------:R-:W-:Y:S01]  /*1610*/  MOV R5, 0x41700000 ;  /* 0x4170000000057802 */ /* 0x000fe20000000f00 */
[----:B------:R-:W5:Y:S01]  /*1620*/  LDCU UR6, c[0x3][URZ] ;  /* 0x00c00000ff0677ac */ /* 0x000f620008000800 */
[----:B---3--:R-:W4:Y:S03]  /*1630*/  LDG.E R2, desc[UR4][R2.64+0x3c] ;  /* 0x00003c0402027981 */ /* 0x008f26000c1e1900 */
[----:B------:R-:W-:-:S04]  /*1640*/  FFMA R5, R0, -R5, 1 ;  /* 0x3f80000000057423 */ /* 0x000fc80000000805 */
[----:B------:R-:W-:Y:S01]  /*1650*/  FFMA R0, R5, R0, 0.066666670143604278564 ;  /* 0x3d88888905007423 */ /* 0x000fe20000000000 */
[C---:B----4-:R-:W-:Y:S01]  /*1660*/  FMUL R3, R2.reuse, UR7 ;  /* 0x0000000702037c20 */ /* 0x050fe20008400000 */
[----:B-----5:R-:W-:-:S03]  /*1670*/  FMUL R2, R2, UR6 ;  /* 0x0000000602027c20 */ /* 0x020fc60008400000 */
[----:B------:R-:W3:Y:S01]  /*1680*/  FCHK P0, R3, 15 ;  /* 0x4170000003007902 */ /* 0x000ee20000000000 */
[----:B------:R-:W-:-:S04]  /*1690*/  FFMA R4, R0, R3, RZ ;  /* 0x0000000300047223 */ /* 0x000fc800000000ff */
[----:B------:R-:W-:-:S04]  /*16a0*/  FFMA R5, R4, -15, R3 ;  /* 0xc170000004057823 */ /* 0x000fc80000000003 */
[----:B------:R-:W-:Y:S01]  /*16b0*/  FFMA R0, R0, R5, R4 ;  /* 0x0000000500007223 */ /* 0x000fe20000000004 */
[----:B---3--:R-:W-:Y:S06]  /*16c0*/  @!P0 BRA `(.L_x_47) ;  /* 0x00000000000c8947 */ /* 0x008fec0003800000 */
[----:B------:R-:W-:Y:S02]  /*16d0*/  MOV R0, 0x41700000 ;  /* 0x4170000000007802 */ /* 0x000fe40000000f00 */
[----:B------:R-:W-:-:S07]  /*16e0*/  MOV R6, 0x1700 ;  /* 0x0000170000067802 */ /* 0x000fce0000000f00 */
[----:B012---:R-:W-:Y:S05]  /*16f0*/  CALL.REL.NOINC `($__internal_0_$__cuda_sm3x_div_rn_noftz_f32_slowpath) ;  /* 0x0000000000147944 */ /* 0x007fea0003c00000 */
.L_x_47:
[----:B------:R-:W-:-:S07]  /*1700*/  FFMA R2, R2, 15, R0 ;  /* 0x4170000002027823 */ /* 0x000fce0000000000 */
.L_x_46:
[----:B------:R-:W-:Y:S05]  /*1710*/  BSYNC.RECONVERGENT B2 ;  /* 0x0000000000027941 */ /* 0x000fea0003800200 */
.L_x_42:
[----:B-1----:R-:W-:-:S05]  /*1720*/  FADD R9, R9, R2 ;  /* 0x0000000209097221 */ /* 0x002fca0000000000 */
[----:B------:R-:W-:Y:S01]  /*1730*/  STG.E desc[UR4][R10.64], R9 ;  /* 0x000000090a007986 */ /* 0x000fe2000c101904 */
[----:B------:R-:W-:Y:S05]  /*1740*/  EXIT ;  /* 0x000000000000794d */ /* 0x000fea0003800000 */
        .weak           $__internal_0_$__cuda_sm3x_div_rn_noftz_f32_slowpath
        .type           $__internal_0_$__cuda_sm3x_div_rn_noftz_f32_slowpath,@function
        .size           $__internal_0_$__cuda_sm3x_div_rn_noftz_f32_slowpath,(.L_x_120 - $__internal_0_$__cuda_sm3x_div_rn_noftz_f32_slowpath)
$__internal_0_$__cuda_sm3x_div_rn_noftz_f32_slowpath:
[----:B------:R-:W-:Y:S01]  /*1750*/  SHF.R.U32.HI R5, RZ, 0x17, R0 ;  /* 0x00000017ff057819 */ /* 0x000fe20000011600 */
[----:B------:R-:W-:Y:S01]  /*1760*/  BSSY.RECONVERGENT B0, `(.L_x_48) ;  /* 0x0000064000007945 */ /* 0x000fe20003800200 */
[----:B------:R-:W-:Y:S02]  /*1770*/  SHF.R.U32.HI R12, RZ, 0x17, R3 ;  /* 0x00000017ff0c7819 */ /* 0x000fe40000011603 */
[----:B------:R-:W-:Y:S02]  /*1780*/  LOP3.LUT R5, R5, 0xff, RZ, 0xc0, !PT ;  /* 0x000000ff05057812 */ /* 0x000fe400078ec0ff */
[----:B------:R-:W-:Y:S02]  /*1790*/  LOP3.LUT R12, R12, 0xff, RZ, 0xc0, !PT ;  /* 0x000000ff0c0c7812 */ /* 0x000fe400078ec0ff */
[----:B------:R-:W-:Y:S02]  /*17a0*/  IADD3 R7, PT, PT, R5, -0x1, RZ ;  /* 0xffffffff05077810 */ /* 0x000fe40007ffe0ff */
[----:B------:R-:W-:-:S02]  /*17b0*/  IADD3 R16, PT, PT, R12, -0x1, RZ ;  /* 0xffffffff0c107810 */ /* 0x000fc40007ffe0ff */
[----:B------:R-:W-:Y:S02]  /*17c0*/  ISETP.GT.U32.AND P0, PT, R7, 0xfd, PT ;  /* 0x000000fd0700780c */ /* 0x000fe40003f04070 */
[----:B------:R-:W-:Y:S02]  /*17d0*/  MOV R13, R3 ;  /* 0x00000003000d7202 */ /* 0x000fe40000000f00 */
[----:B------:R-:W-:-:S13]  /*17e0*/  ISETP.GT.U32.OR P0, PT, R16, 0xfd, P0 ;  /* 0x000000fd1000780c */ /* 0x000fda0000704470 */
[----:B------:R-:W-:Y:S01]  /*17f0*/  @!P0 MOV R7, RZ ;  /* 0x000000ff00078202 */ /* 0x000fe20000000f00 */
[----:B------:R-:W-:Y:S06]  /*1800*/  @!P0 BRA `(.L_x_49) ;  /* 0x0000000000608947 */ /* 0x000fec0003800000 */
[----:B------:R-:W-:Y:S02]  /*1810*/  FSETP.GTU.FTZ.AND P0, PT, |R3|, +INF , PT ;  /* 0x7f8000000300780b */ /* 0x000fe40003f1c200 */
[----:B------:R-:W-:-:S04]  /*1820*/  FSETP.GTU.FTZ.AND P1, PT, |R0|, +INF , PT ;  /* 0x7f8000000000780b */ /* 0x000fc80003f3c200 */
[----:B------:R-:W-:-:S13]  /*1830*/  PLOP3.LUT P0, PT, P0, P1, PT, 0xf8, 0x8f ;  /* 0x00000000008f781c */ /* 0x000fda0000703f70 */
[----:B------:R-:W-:Y:S05]  /*1840*/  @P0 BRA `(.L_x_50) ;  /* 0x0000000400500947 */ /* 0x000fea0003800000 */
[----:B------:R-:W-:-:S13]  /*1850*/  LOP3.LUT P0, RZ, R0, 0x7fffffff, R13, 0xc8, !PT ;  /* 0x7fffffff00ff7812 */ /* 0x000fda000780c80d */
[----:B------:R-:W-:Y:S05]  /*1860*/  @!P0 BRA `(.L_x_51) ;  /* 0x0000000400408947 */ /* 0x000fea0003800000 */
[C---:B------:R-:W-:Y:S02]  /*1870*/  FSETP.NEU.FTZ.AND P2, PT, |R3|.reuse, +INF , PT ;  /* 0x7f8000000300780b */ /* 0x040fe40003f5d200 */
[----:B------:R-:W-:Y:S02]  /*1880*/  FSETP.NEU.FTZ.AND P1, PT, |R0|, +INF , PT ;  /* 0x7f8000000000780b */ /* 0x000fe40003f3d200 */
[----:B------:R-:W-:-:S11]  /*1890*/  FSETP.NEU.FTZ.AND P0, PT, |R3|, +INF , PT ;  /* 0x7f8000000300780b */ /* 0x000fd60003f1d200 */
[----:B------:R-:W-:Y:S05]  /*18a0*/  @!P1 BRA !P2, `(.L_x_51) ;  /* 0x0000000400309947 */ /* 0x000fea0005000000 */
[----:B------:R-:W-:-:S04]  /*18b0*/  LOP3.LUT P2, RZ, R13, 0x7fffffff, RZ, 0xc0, !PT ;  /* 0x7fffffff0dff7812 */ /* 0x000fc8000784c0ff */
[----:B------:R-:W-:-:S13]  /*18c0*/  PLOP3.LUT P1, PT, P1, P2, PT, 0x2f, 0xf2 ;  /* 0x0000000000f2781c */ /* 0x000fda0000f24577 */
[----:B------:R-:W-:Y:S05]  /*18d0*/  @P1 BRA `(.L_x_52) ;  /* 0x00000004001c1947 */ /* 0x000fea0003800000 */
[----:B------:R-:W-:-:S04]  /*18e0*/  LOP3.LUT P1, RZ, R0, 0x7fffffff, RZ, 0xc0, !PT ;  /* 0x7fffffff00ff7812 */ /* 0x000fc8000782c0ff */
[----:B------:R-:W-:-:S13]  /*18f0*/  PLOP3.LUT P0, PT, P0, P1, PT, 0x2f, 0xf2 ;  /* 0x0000000000f2781c */ /* 0x000fda0000702577 */
[----:B------:R-:W-:Y:S05]  /*1900*/  @P0 BRA `(.L_x_53) ;  /* 0x0000000400040947 */ /* 0x000fea0003800000 */
[----:B------:R-:W-:Y:S02]  /*1910*/  ISETP.GE.AND P0, PT, R16, RZ, PT ;  /* 0x000000ff1000720c */ /* 0x000fe40003f06270 */
[----:B------:R-:W-:-:S04]  /*1920*/  IADD3 R7, PT, PT, R5, -0x1, RZ ;  /* 0xffffffff05077810 */ /* 0x000fc80007ffe0ff */
[----:B------:R-:W-:-:S07]  /*1930*/  ISETP.GE.AND P1, PT, R7, RZ, PT ;  /* 0x000000ff0700720c */ /* 0x000fce0003f26270 */
[----:B------:R-:W-:Y:S01]  /*1940*/  @P0 MOV R7, RZ ;  /* 0x000000ff00070202 */ /* 0x000fe20000000f00 */
[----:B------:R-:W-:Y:S01]  /*1950*/  @!P0 FFMA R13, R3, 1.84467440737095516160e+19, RZ ;  /* 0x5f800000030d8823 */ /* 0x000fe200000000ff */
[----:B------:R-:W-:-:S04]  /*1960*/  @!P0 MOV R7, 0xffffffc0 ;  /* 0xffffffc000078802 */ /* 0x000fc80000000f00 */
[----:B------:R-:W-:Y:S01]  /*1970*/  @!P1 FFMA R0, R0, 1.84467440737095516160e+19, RZ ;  /* 0x5f80000000009823 */ /* 0x000fe200000000ff */
[----:B------:R-:W-:-:S07]  /*1980*/  @!P1 IADD3 R7, PT, PT, R7, 0x40, RZ ;  /* 0x0000004007079810 */ /* 0x000fce0007ffe0ff */
.L_x_49:
[----:B------:R-:W-:Y:S01]  /*1990*/  LEA R3, R5, 0xc0800000, 0x17 ;  /* 0xc080000005037811 */ /* 0x000fe200078eb8ff */
[----:B------:R-:W-:Y:S01]  /*19a0*/  BSSY.RECONVERGENT B1, `(.L_x_54) ;  /* 0x0000036000017945 */ /* 0x000fe20003800200 */
[----:B------:R-:W-:Y:S02]  /*19b0*/  IADD3 R12, PT, PT, R12, -0x7f, RZ ;  /* 0xffffff810c0c7810 */ /* 0x000fe40007ffe0ff */
[----:B------:R-:W-:-:S03]  /*19c0*/  IADD3 R18, PT, PT, -R3, R0, RZ ;  /* 0x0000000003127210 */ /* 0x000fc60007ffe1ff */
[----:B------:R-:W-:Y:S01]  /*19d0*/  IMAD R0, R12, -0x800000, R13 ;  /* 0xff8000000c007824 */ /* 0x000fe200078e020d */
[----:B------:R-:W0:Y:S01]  /*19e0*/  MUFU.RCP R16, R18 ;  /* 0x0000001200107308 */ /* 0x000e220000001000 */
[----:B------:R-:W-:Y:S01]  /*19f0*/  FADD.FTZ R3, -R18, -RZ ;  /* 0x800000ff12037221 */ /* 0x000fe20000010100 */
[----:B------:R-:W-:-:S04]  /*1a00*/  IADD3 R12, PT, PT, R12, 0x7f, -R5 ;  /* 0x0000007f0c0c7810 */ /* 0x000fc80007ffe805 */
[----:B------:R-:W-:Y:S01]  /*1a10*/  IADD3 R7, PT, PT, R12, R7, RZ ;  /* 0x000000070c077210 */ /* 0x000fe20007ffe0ff */
[----:B0-----:R-:W-:-:S04]  /*1a20*/  FFMA R17, R16, R3, 1 ;  /* 0x3f80000010117423 */ /* 0x001fc80000000003 */
[----:B------:R-:W-:-:S04]  /*1a30*/  FFMA R17, R16, R17, R16 ;  /* 0x0000001110117223 */ /* 0x000fc80000000010 */
[----:B------:R-:W-:-:S04]  /*1a40*/  FFMA R16, R0, R17, RZ ;  /* 0x0000001100107223 */ /* 0x000fc800000000ff */
[----:B------:R-:W-:-:S04]  /*1a50*/  FFMA R13, R3, R16, R0 ;  /* 0x00000010030d7223 */ /* 0x000fc80000000000 */
[----:B------:R-:W-:-:S04]  /*1a60*/  FFMA R16, R17, R13, R16 ;  /* 0x0000000d11107223 */ /* 0x000fc80000000010 */
[----:B------:R-:W-:-:S04]  /*1a70*/  FFMA R3, R3, R16, R0 ;  /* 0x0000001003037223 */ /* 0x000fc80000000000 */
[----:B------:R-:W-:-:S05]  /*1a80*/  FFMA R0, R17, R3, R16 ;  /* 0x0000000311007223 */ /* 0x000fca0000000010 */
[----:B------:R-:W-:-:S04]  /*1a90*/  SHF.R.U32.HI R5, RZ, 0x17, R0 ;  /* 0x00000017ff057819 */ /* 0x000fc80000011600 */
[----:B------:R-:W-:-:S04]  /*1aa0*/  LOP3.LUT R12, R5, 0xff, RZ, 0xc0, !PT ;  /* 0x000000ff050c7812 */ /* 0x000fc800078ec0ff */
[----:B------:R-:W-:-:S04]  /*1ab0*/  IADD3 R5, PT, PT, R12, R7, RZ ;  /* 0x000000070c057210 */ /* 0x000fc80007ffe0ff */
[----:B------:R-:W-:-:S04]  /*1ac0*/  IADD3 R12, PT, PT, R5, -0x1, RZ ;  /* 0xffffffff050c7810 */ /* 0x000fc80007ffe0ff */
[----:B------:R-:W-:-:S13]  /*1ad0*/  ISETP.GE.U32.AND P0, PT, R12, 0xfe, PT ;  /* 0x000000fe0c00780c */ /* 0x000fda0003f06070 */
[----:B------:R-:W-:Y:S05]  /*1ae0*/  @!P0 BRA `(.L_x_55) ;  /* 0x0000000000808947 */ /* 0x000fea0003800000 */
[----:B------:R-:W-:-:S13]  /*1af0*/  ISETP.GT.AND P0, PT, R5, 0xfe, PT ;  /* 0x000000fe0500780c */ /* 0x000fda0003f04270 */
[----:B------:R-:W-:Y:S05]  /*1b00*/  @P0 BRA `(.L_x_56) ;  /* 0x00000000006c0947 */ /* 0x000fea0003800000 */
[----:B------:R-:W-:-:S13]  /*1b10*/  ISETP.GE.AND P0, PT, R5, 0x1, PT ;  /* 0x000000010500780c */ /* 0x000fda0003f06270 */
[----:B------:R-:W-:Y:S05]  /*1b20*/  @P0 BRA `(.L_x_57) ;  /* 0x0000000000740947 */ /* 0x000fea0003800000 */
[----:B------:R-:W-:Y:S02]  /*1b30*/  ISETP.GE.AND P0, PT, R5, -0x18, PT ;  /* 0xffffffe80500780c */ /* 0x000fe40003f06270 */
[----:B------:R-:W-:-:S11]  /*1b40*/  LOP3.LUT R0, R0, 0x80000000, RZ, 0xc0, !PT ;  /* 0x8000000000007812 */ /* 0x000fd600078ec0ff */
[----:B------:R-:W-:Y:S05]  /*1b50*/  @!P0 BRA `(.L_x_57) ;  /* 0x0000000000688947 */ /* 0x000fea0003800000 */
[CCC-:B------:R-:W-:Y:S01]  /*1b60*/  FFMA.RZ R7, R17.reuse, R3.reuse, R16.reuse ;  /* 0x0000000311077223 */ /* 0x1c0fe2000000c010 */
[CCC-:B------:R-:W-:Y:S01]  /*1b70*/  FFMA.RP R12, R17.reuse, R3.reuse, R16.reuse ;  /* 0x00000003110c7223 */ /* 0x1c0fe20000008010 */
[----:B------:R-:W-:Y:S01]  /*1b80*/  FFMA.RM R17, R17, R3, R16 ;  /* 0x0000000311117223 */ /* 0x000fe20000004010 */
[----:B------:R-:W-:Y:S02]  /*1b90*/  IADD3 R3, PT, PT, R5, 0x20, RZ ;  /* 0x0000002005037810 */ /* 0x000fe40007ffe0ff */
[----:B------:R-:W-:Y:S02]  /*1ba0*/  LOP3.LUT R7, R7, 0x7fffff, RZ, 0xc0, !PT ;  /* 0x007fffff07077812 */ /* 0x000fe400078ec0ff */
[----:B------:R-:W-:Y:S02]  /*1bb0*/  ISETP.NE.AND P2, PT, R5, RZ, PT ;  /* 0x000000ff0500720c */ /* 0x000fe40003f45270 */
[----:B------:R-:W-:Y:S02]  /*1bc0*/  LOP3.LUT R16, R7, 0x800000, RZ, 0xfc, !PT ;  /* 0x0080000007107812 */ /* 0x000fe400078efcff */
[----:B------:R-:W-:-:S02]  /*1bd0*/  ISETP.NE.AND P1, PT, R5, RZ, PT ;  /* 0x000000ff0500720c */ /* 0x000fc40003f25270 */
[----:B------:R-:W-:Y:S02]  /*1be0*/  IADD3 R5, PT, PT, -R5, RZ, RZ ;  /* 0x000000ff05057210 */ /* 0x000fe40007ffe1ff */
[----:B------:R-:W-:Y:S02]  /*1bf0*/  SHF.L.U32 R3, R16, R3, RZ ;  /* 0x0000000310037219 */ /* 0x000fe400000006ff */
[----:B------:R-:W-:Y:S02]  /*1c00*/  FSETP.NEU.FTZ.AND P0, PT, R12, R17, PT ;  /* 0x000000110c00720b */ /* 0x000fe40003f1d000 */
[----:B------:R-:W-:Y:S02]  /*1c10*/  SEL R5, R5, RZ, P2 ;  /* 0x000000ff05057207 */ /* 0x000fe40001000000 */
[----:B------:R-:W-:Y:S02]  /*1c20*/  ISETP.NE.AND P1, PT, R3, RZ, P1 ;  /* 0x000000ff0300720c */ /* 0x000fe40000f25270 */
[----:B------:R-:W-:-:S02]  /*1c30*/  SHF.R.U32.HI R16, RZ, R5, R16 ;  /* 0x00000005ff107219 */ /* 0x000fc40000011610 */
[----:B------:R-:W-:Y:S02]  /*1c40*/  PLOP3.LUT P0, PT, P0, P1, PT, 0xf8, 0x8f ;  /* 0x00000000008f781c */ /* 0x000fe40000703f70 */
[----:B------:R-:W-:Y:S02]  /*1c50*/  SHF.R.U32.HI R5, RZ, 0x1, R16 ;  /* 0x00000001ff057819 */ /* 0x000fe40000011610 */
[----:B------:R-:W-:-:S04]  /*1c60*/  SEL R12, RZ, 0x1, !P0 ;  /* 0x00000001ff0c7807 */ /* 0x000fc80004000000 */
[----:B------:R-:W-:-:S04]  /*1c70*/  LOP3.LUT R3, R12, 0x1, R5, 0xf8, !PT ;  /* 0x000000010c037812 */ /* 0x000fc800078ef805 */
[----:B------:R-:W-:-:S04]  /*1c80*/  LOP3.LUT R16, R3, R16, RZ, 0xc0, !PT ;  /* 0x0000001003107212 */ /* 0x000fc800078ec0ff */
[----:B------:R-:W-:-:S04]  /*1c90*/  IADD3 R5, PT, PT, R5, R16, RZ ;  /* 0x0000001005057210 */ /* 0x000fc80007ffe0ff */
[----:B------:R-:W-:Y:S01]  /*1ca0*/  LOP3.LUT R0, R5, R0, RZ, 0xfc, !PT ;  /* 0x0000000005007212 */ /* 0x000fe200078efcff */
[----:B------:R-:W-:Y:S06]  /*1cb0*/  BRA `(.L_x_57) ;  /* 0x0000000000107947 */ /* 0x000fec0003800000 */
.L_x_56:
[----:B------:R-:W-:-:S04]  /*1cc0*/  LOP3.LUT R0, R0, 0x80000000, RZ, 0xc0, !PT ;  /* 0x8000000000007812 */ /* 0x000fc800078ec0ff */
[----:B------:R-:W-:Y:S01]  /*1cd0*/  LOP3.LUT R0, R0, 0x7f800000, RZ, 0xfc, !PT ;  /* 0x7f80000000007812 */ /* 0x000fe200078efcff */
[----:B------:R-:W-:Y:S06]  /*1ce0*/  BRA `(.L_x_57) ;  /* 0x0000000000047947 */ /* 0x000fec0003800000 */
.L_x_55:
[----:B------:R-:W-:-:S07]  /*1cf0*/  LEA R0, R7, R0, 0x17 ;  /* 0x0000000007007211 */ /* 0x000fce00078eb8ff */
.L_x_57:
[----:B------:R-:W-:Y:S05]  /*1d00*/  BSYNC.RECONVERGENT B1 ;  /* 0x0000000000017941 */ /* 0x000fea0003800200 */
.L_x_54:
[----:B------:R-:W-:Y:S05]  /*1d10*/  BRA `(.L_x_58) ;  /* 0x0000000000207947 */ /* 0x000fea0003800000 */
.L_x_53:
[----:B------:R-:W-:-:S04]  /*1d20*/  LOP3.LUT R0, R0, 0x80000000, R13, 0x48, !PT ;  /* 0x8000000000007812 */ /* 0x000fc800078e480d */
[----:B------:R-:W-:Y:S01]  /*1d30*/  LOP3.LUT R0, R0, 0x7f800000, RZ, 0xfc, !PT ;  /* 0x7f80000000007812 */ /* 0x000fe200078efcff */
[----:B------:R-:W-:Y:S06]  /*1d40*/  BRA `(.L_x_58) ;  /* 0x0000000000147947 */ /* 0x000fec0003800000 */
.L_x_52:
[----:B------:R-:W-:Y:S01]  /*1d50*/  LOP3.LUT R0, R0, 0x80000000, R13, 0x48, !PT ;  /* 0x8000000000007812 */ /* 0x000fe200078e480d */
[----:B------:R-:W-:Y:S06]  /*1d60*/  BRA `(.L_x_58) ;  /* 0x00000000000c7947 */ /* 0x000fec0003800000 */
.L_x_51:
[----:B------:R-:W0:Y:S01]  /*1d70*/  MUFU.RSQ R0, -QNAN ;  /* 0xffc0000000007908 */ /* 0x000e220000001400 */
[----:B------:R-:W-:Y:S05]  /*1d80*/  BRA `(.L_x_58) ;  /* 0x0000000000047947 */ /* 0x000fea0003800000 */
.L_x_50:
[----:B------:R-:W-:-:S07]  /*1d90*/  FADD.FTZ R0, R3, R0 ;  /* 0x0000000003007221 */ /* 0x000fce0000010000 */
.L_x_58:
[----:B------:R-:W-:Y:S05]  /*1da0*/  BSYNC.RECONVERGENT B0 ;  /* 0x0000000000007941 */ /* 0x000fea0003800200 */
.L_x_48:
[----:B------:R-:W-:-:S04]  /*1db0*/  HFMA2 R7, -RZ, RZ, 0, 0 ;  /* 0x00000000ff077431 */ /* 0x000fc800000001ff */
[----:B0-----:R-:W-:Y:S05]  /*1dc0*/  RET.REL.NODEC R6 `(_Z11kernelConstPfS_) ;  /* 0xffffffe0068c7950 */ /* 0x001fea0003c3ffff */
.L_x_59:
[----:B------:R-:W-:-:S00]  /*1dd0*/  BRA `(.L_x_59) ;  /* 0xfffffffc00fc7947 */ /* 0x000fc0000383ffff */
[----:B------:R-:W-:-:S00]  /*1de0*/  NOP ;  /* 0x0000000000007918 */ /* 0x000fc00000000000 */
        /* <DEDUP_REMOVED lines=9> */
.L_x_120:


//--------------------- .text._Z12kernelGlobalPfS_S_ --------------------------
	.section	.text._Z12kernelGlobalPfS_S_,"ax",@progbits
	.align	128
        .global         _Z12kernelGlobalPfS_S_
        .type           _Z12kernelGlobalPfS_S_,@function
        .size           _Z12kernelGlobalPfS_S_,(.L_x_121 - _Z12kernelGlobalPfS_S_)
        .other          _Z12kernelGlobalPfS_S_,@"STO_CUDA_ENTRY STV_DEFAULT"
_Z12kernelGlobalPfS_S_:
.text._Z12kernelGlobalPfS_S_:
        /* <DEDUP_REMOVED lines=15> */
[----:B------:R-:W1:Y:S01]  /*00f0*/  LDC.64 R6, c[0x0][0x390] ;  /* 0x0000e400ff067b82 */ /* 0x000e620000000a00 */
[----:B------:R-:W2:Y:S04]  /*0100*/  LDG.E R8, desc[UR4][R14.64] ;  /* 0x000000040e087981 */ /* 0x000ea8000c1e1900 */
[----:B-1----:R-:W2:Y:S01]  /*0110*/  LDG.E R3, desc[UR4][R6.64+0x4] ;  /* 0x0000040406037981 */ /* 0x002ea2000c1e1900 */
[----:B------:R-:W1:Y:S01]  /*0120*/  MUFU.RCP R5, R2 ;  /* 0x0000000200057308 */ /* 0x000e620000001000 */
[----:B------:R-:W-:Y:S01]  /*0130*/  BSSY.RECONVERGENT B3, `(.L_x_62) ;  /* 0x000000c000037945 */ /* 0x000fe20003800200 */
[----:B-1----:R-:W-:-:S04]  /*0140*/  FFMA R0, -R2, R5, 1 ;  /* 0x3f80000002007423 */ /* 0x002fc80000000105 */
[----:B------:R-:W-:Y:S01]  /*0150*/  FFMA R0, R5, R0, R5 ;  /* 0x0000000005007223 */ /* 0x000fe20000000005 */
[----:B--2---:R-:W-:-:S04]  /*0160*/  FMUL R3, R3, R8 ;  /* 0x0000000803037220 */ /* 0x004fc80000400000 */
[----:B------:R-:W1:Y:S01]  /*0170*/  FCHK P0, R3, R2 ;  /* 0x0000000203007302 */ /* 0x000e620000000000 */
[----:B------:R-:W-:-:S04]  /*0180*/  FFMA R5, R3, R0, RZ ;  /* 0x0000000003057223 */ /* 0x000fc800000000ff */
[----:B------:R-:W-:-:S04]  /*0190*/  FFMA R9, -R2, R5, R3 ;  /* 0x0000000502097223 */ /* 0x000fc80000000103 */
[----:B------:R-:W-:Y:S01]  /*01a0*/  FFMA R0, R0, R9, R5 ;  /* 0x0000000900007223 */ /* 0x000fe20000000005 */
[----:B-1----:R-:W-:Y:S06]  /*01b0*/  @!P0 BRA `(.L_x_63) ;  /* 0x00000000000c8947 */ /* 0x002fec0003800000 */
[----:B------:R-:W-:Y:S02]  /*01c0*/  MOV R0, R2 ;  /* 0x0000000200007202 */ /* 0x000fe40000000f00 */
[----:B------:R-:W-:-:S07]  /*01d0*/  MOV R6, 0x1f0 ;  /* 0x000001f000067802 */ /* 0x000fce0000000f00 */
[----:B0-----:R-:W-:Y:S05]  /*01e0*/  CALL.REL.NOINC `($__internal_1_$__cuda_sm3x_div_rn_noftz_f32_slowpath) ;  /* 0x0000001400bc7944 */ /* 0x001fea0003c00000 */
.L_x_63:
[----:B------:R-:W-:Y:S05]  /*01f0*/  BSYNC.RECONVERGENT B3 ;  /* 0x0000000000037941 */ /* 0x000fea0003800200 */
.L_x_62:
[----:B------:R-:W1:Y:S02]  /*0200*/  LDC.64 R6, c[0x0][0x390] ;  /* 0x0000e400ff067b82 */ /* 0x000e640000000a00 */
[----:B-1----:R-:W2:Y:S02]  /*0210*/  LDG.E R7, desc[UR4][R6.64+0x8] ;  /* 0x0000080406077981 */ /* 0x002ea4000c1e1900 */
[----:B--2---:R-:W-:-:S04]  /*0220*/  FMUL R3, R8, R7 ;  /* 0x0000000708037220 */ /* 0x004fc80000400000 */
[----:B------:R-:W-:Y:S01]  /*0230*/  FFMA R9, R2, -R3, R0 ;  /* 0x8000000302097223 */ /* 0x000fe20000000000 */
[----:B------:R-:W-:Y:S06]  /*0240*/  BRA `(.L_x_64) ;  /* 0x0000000000507947 */ /* 0x000fec0003800000 */
.L_x_61:
[----:B------:R-:W1:Y:S08]  /*0250*/  LDC.64 R6, c[0x0][0x380] ;  /* 0x0000e000ff067b82 */ /* 0x000e700000000a00 */
[----:B------:R-:W2:Y:S01]  /*0260*/  LDC.64 R12, c[0x0][0x390] ;  /* 0x0000e400ff0c7b82 */ /* 0x000ea20000000a00 */
[----:B-1----:R-:W3:Y:S04]  /*0270*/  LDG.E R7, desc[UR4][R6.64+0x3c] ;  /* 0x00003c0406077981 */ /* 0x002ee8000c1e1900 */
[----:B--2---:R-:W3:Y:S04]  /*0280*/  LDG.E R0, desc[UR4][R12.64+0x3c] ;  /* 0x00003c040c007981 */ /* 0x004ee8000c1e1900 */
[----:B------:R-:W2:Y:S01]  /*0290*/  LDG.E R8, desc[UR4][R12.64] ;  /* 0x000000040c087981 */ /* 0x000ea2000c1e1900 */
[----:B------:R-:W-:Y:S01]  /*02a0*/  HFMA2 R16, -RZ, RZ, 1.3828125, -0.00013840198516845703125 ;  /* 0x3d888889ff107431 */ /* 0x000fe200000001ff */
[----:B------:R-:W-:-:S05]  /*02b0*/  MOV R5, 0x41700000 ;  /* 0x4170000000057802 */ /* 0x000fca0000000f00 */
[----:B------:R-:W-:Y:S01]  /*02c0*/  FFMA R5, R16, -R5, 1 ;  /* 0x3f80000010057423 */ /* 0x000fe20000000805 */
[----:B---3--:R-:W-:-:S03]  /*02d0*/  FMUL R3, R7, R0 ;  /* 0x0000000007037220 */ /* 0x008fc60000400000 */
[----:B------:R-:W-:Y:S01]  /*02e0*/  FFMA R0, R5, R16, 0.066666670143604278564 ;  /* 0x3d88888905007423 */ /* 0x000fe20000000010 */
[----:B------:R-:W1:Y:S03]  /*02f0*/  FCHK P0, R3, 15 ;  /* 0x4170000003007902 */ /* 0x000e660000000000 */
[----:B------:R-:W-:Y:S01]  /*0300*/  FFMA R5, R3, R0, RZ ;  /* 0x0000000003057223 */ /* 0x000fe200000000ff */
[----:B--2---:R-:W-:-:S03]  /*0310*/  FMUL R8, R8, R7 ;  /* 0x0000000708087220 */ /* 0x004fc60000400000 */
[----:B------:R-:W-:-:S04]  /*0320*/  FFMA R9, R5, -15, R3 ;  /* 0xc170000005097823 */ /* 0x000fc80000000003 */
[----:B------:R-:W-:Y:S01]  /*0330*/  FFMA R0, R0, R9, R5 ;  /* 0x0000000900007223 */ /* 0x000fe20000000005 */
[----:B-1----:R-:W-:Y:S06]  /*0340*/  @!P0 BRA `(.L_x_65) ;  /* 0x00000000000c8947 */ /* 0x002fec0003800000 */
[----:B------:R-:W-:Y:S02]  /*0350*/  MOV R0, 0x41700000 ;  /* 0x4170000000007802 */ /* 0x000fe40000000f00 */
[----:B------:R-:W-:-:S07]  /*0360*/  MOV R6, 0x380 ;  /* 0x0000038000067802 */ /* 0x000fce0000000f00 */
[----:B0-----:R-:W-:Y:S05]  /*0370*/  CALL.REL.NOINC `($__internal_1_$__cuda_sm3x_div_rn_noftz_f32_slowpath) ;  /* 0x0000001400587944 */ /* 0x001fea0003c00000 */
.L_x_65:
[----:B------:R-:W-:-:S07]  /*0380*/  FFMA R9, R8, 15, R0 ;  /* 0x4170000008097823 */ /* 0x000fce0000000000 */
.L_x_64:
[----:B------:R-:W-:Y:S05]  /*0390*/  BSYNC.RECONVERGENT B2 ;  /* 0x0000000000027941 */ /* 0x000fea0003800200 */
.L_x_60:
[----:B------:R-:W-:Y:S01]  /*03a0*/  FADD R9, RZ, R9 ;  /* 0x00000009ff097221 */ /* 0x000fe20000000000 */
[----:B------:R-:W-:Y:S01]  /*03b0*/  ISETP.NE.AND P0, PT, R4, 0xf, PT ;  /* 0x0000000f0400780c */ /* 0x000fe20003f05270 */
[----:B------:R-:W-:Y:S03]  /*03c0*/  BSSY.RECONVERGENT B2, `(.L_x_66) ;  /* 0x000002d000027945 */ /* 0x000fe60003800200 */
[----:B------:R1:W-:Y:S09]  /*03d0*/  STG.E desc[UR4][R10.64], R9 ;  /* 0x000000090a007986 */ /* 0x0003f2000c101904 */
[----:B------:R-:W-:Y:S05]  /*03e0*/  @!P0 BRA `(.L_x_67) ;  /* 0x0000000000588947 */ /* 0x000fea0003800000 */
[----:B------:R-:W2:Y:S01]  /*03f0*/  LDC.64 R6, c[0x0][0x390] ;  /* 0x0000e400ff067b82 */ /* 0x000ea20000000a00 */
[----:B------:R-:W3:Y:S04]  /*0400*/  LDG.E R8, desc[UR4][R14.64] ;  /* 0x000000040e087981 */ /* 0x000ee8000c1e1900 */
[----:B--2---:R-:W3:Y:S01]  /*0410*/  LDG.E R7, desc[UR4][R6.64+0xc] ;  /* 0x00000c0406077981 */ /* 0x004ee2000c1e1900 */
[----:B------:R-:W2:Y:S01]  /*0420*/  MUFU.RCP R5, R2 ;  /* 0x0000000200057308 */ /* 0x000ea20000001000 */
[----:B------:R-:W-:Y:S01]  /*0430*/  BSSY.RECONVERGENT B3, `(.L_x_68) ;  /* 0x000000c000037945 */ /* 0x000fe20003800200 */
[----:B--2---:R-:W-:-:S04]  /*0440*/  FFMA R0, -R2, R5, 1 ;  /* 0x3f80000002007423 */ /* 0x004fc80000000105 */
[----:B------:R-:W-:Y:S01]  /*0450*/  FFMA R0, R5, R0, R5 ;  /* 0x0000000005007223 */ /* 0x000fe20000000005 */
[----:B---3--:R-:W-:-:S04]  /*0460*/  FMUL R3, R7, R8 ;  /* 0x0000000807037220 */ /* 0x008fc80000400000 */
[----:B------:R-:W2:Y:S01]  /*0470*/  FCHK P0, R3, R2 ;  /* 0x0000000203007302 */ /* 0x000ea20000000000 */
[----:B------:R-:W-:-:S04]  /*0480*/  FFMA R5, R0, R3, RZ ;  /* 0x0000000300057223 */ /* 0x000fc800000000ff */
[----:B------:R-:W-:-:S04]  /*0490*/  FFMA R12, -R2, R5, R3 ;  /* 0x00000005020c7223 */ /* 0x000fc80000000103 */
[----:B------:R-:W-:Y:S01]  /*04a0*/  FFMA R0, R0, R12, R5 ;  /* 0x0000000c00007223 */ /* 0x000fe20000000005 */
[----:B--2---:R-:W-:Y:S06]  /*04b0*/  @!P0 BRA `(.L_x_69) ;  /* 0x00000000000c8947 */ /* 0x004fec0003800000 */
[----:B------:R-:W-:Y:S02]  /*04c0*/  MOV R0, R2 ;  /* 0x0000000200007202 */ /* 0x000fe40000000f00 */
[----:B------:R-:W-:-:S07]  /*04d0*/  MOV R6, 0x4f0 ;  /* 0x000004f000067802 */ /* 0x000fce0000000f00 */
[----:B01----:R-:W-:Y:S05]  /*04e0*/  CALL.REL.NOINC `($__internal_1_$__cuda_sm3x_div_rn_noftz_f32_slowpath) ;  /* 0x0000001000fc7944 */ /* 0x003fea0003c00000 */
.L_x_69:
[----:B------:R-:W-:Y:S05]  /*04f0*/  BSYNC.RECONVERGENT B3 ;  /* 0x0000000000037941 */ /* 0x000fea0003800200 */
.L_x_68:
[----:B------:R-:W2:Y:S02]  /*0500*/  LDC.64 R6, c[0x0][0x390] ;  /* 0x0000e400ff067b82 */ /* 0x000ea40000000a00 */
[----:B--2---:R-:W2:Y:S02]  /*0510*/  LDG.E R7, desc[UR4][R6.64+0x10] ;  /* 0x0000100406077981 */ /* 0x004ea4000c1e1900 */
[----:B--2---:R-:W-:-:S04]  /*0520*/  FMUL R3, R8, R7 ;  /* 0x0000000708037220 */ /* 0x004fc80000400000 */
[----:B------:R-:W-:Y:S01]  /*0530*/  FFMA R0, R2, -R3, R0 ;  /* 0x8000000302007223 */ /* 0x000fe20000000000 */
[----:B------:R-:W-:Y:S06]  /*0540*/  BRA `(.L_x_70) ;  /* 0x0000000000507947 */ /* 0x000fec0003800000 */
.L_x_67:
[----:B------:R-:W2:Y:S08]  /*0550*/  LDC.64 R12, c[0x0][0x380] ;  /* 0x0000e000ff0c7b82 */ /* 0x000eb00000000a00 */
[----:B------:R-:W3:Y:S01]  /*0560*/  LDC.64 R6, c[0x0][0x390] ;  /* 0x0000e400ff067b82 */ /* 0x000ee20000000a00 */
[----:B--2---:R-:W2:Y:S04]  /*0570*/  LDG.E R13, desc[UR4][R12.64+0x3c] ;  /* 0x00003c040c0d7981 */ /* 0x004ea8000c1e1900 */
[----:B---3--:R-:W2:Y:S04]  /*0580*/  LDG.E R0, desc[UR4][R6.64+0x3c] ;  /* 0x00003c0406007981 */ /* 0x008ea8000c1e1900 */
[----:B------:R-:W3:Y:S01]  /*0590*/  LDG.E R8, desc[UR4][R6.64] ;  /* 0x0000000406087981 */ /* 0x000ee2000c1e1900 */
[----:B------:R-:W-:Y:S01]  /*05a0*/  HFMA2 R5, -RZ, RZ, 1.3828125, -0.00013840198516845703125 ;  /* 0x3d888889ff057431 */ /* 0x000fe200000001ff */
[----:B------:R-:W-:-:S05]  /*05b0*/  MOV R16, 0x41700000 ;  /* 0x4170000000107802 */ /* 0x000fca0000000f00 */
[----:B------:R-:W-:Y:S01]  /*05c0*/  FFMA R16, R5, -R16, 1 ;  /* 0x3f80000005107423 */ /* 0x000fe20000000810 */
[----:B--2---:R-:W-:-:S03]  /*05d0*/  FMUL R3, R13, R0 ;  /* 0x000000000d037220 */ /* 0x004fc60000400000 */
[----:B------:R-:W-:Y:S01]  /*05e0*/  FFMA R0, R16, R5, 0.066666670143604278564 ;  /* 0x3d88888910007423 */ /* 0x000fe20000000005 */
[----:B------:R-:W2:Y:S03]  /*05f0*/  FCHK P0, R3, 15 ;  /* 0x4170000003007902 */ /* 0x000ea60000000000 */
[----:B------:R-:W-:Y:S01]  /*0600*/  FFMA R16, R0, R3, RZ ;  /* 0x0000000300107223 */ /* 0x000fe200000000ff */
[----:B---3--:R-:W-:-:S03]  /*0610*/  FMUL R8, R8, R13 ;  /* 0x0000000d08087220 */ /* 0x008fc60000400000 */
[----:B------:R-:W-:-:S04]  /*0620*/  FFMA R5, R16, -15, R3 ;  /* 0xc170000010057823 */ /* 0x000fc80000000003 */
[----:B------:R-:W-:Y:S01]  /*0630*/  FFMA R0, R0, R5, R16 ;  /* 0x0000000500007223 */ /* 0x000fe20000000010 */
[----:B--2---:R-:W-:Y:S06]  /*0640*/  @!P0 BRA `(.L_x_71) ;  /* 0x00000000000c8947 */ /* 0x004fec0003800000 */
[----:B------:R-:W-:Y:S02]  /*0650*/  MOV R0, 0x41700000 ;  /* 0x4170000000007802 */ /* 0x000fe40000000f00 */
[----:B------:R-:W-:-:S07]  /*0660*/  MOV R6, 0x680 ;  /* 0x0000068000067802 */ /* 0x000fce0000000f00 */
[----:B01----:R-:W-:Y:S05]  /*0670*/  CALL.REL.NOINC `($__internal_1_$__cuda_sm3x_div_rn_noftz_f32_slowpath) ;  /* 0x0000001000987944 */ /* 0x003fea0003c00000 */
.L_x_71:
[----:B------:R-:W-:-:S07]  /*0680*/  FFMA R0, R8, 15, R0 ;  /* 0x4170000008007823 */ /* 0x000fce0000000000 */
.L_x_70:
[----:B------:R-:W-:Y:S05]  /*0690*/  BSYNC.RECONVERGENT B2 ;  /* 0x0000000000027941 */ /* 0x000fea0003800200 */
.L_x_66:
[----:B-1----:R-:W-:Y:S01]  /*06a0*/  FADD R9, R9, R0 ;  /* 0x0000000009097221 */ /* 0x002fe20000000000 */
        /* <DEDUP_REMOVED lines=20> */
.L_x_75:
[----:B------:R-:W-:Y:S05]  /*07f0*/  BSYNC.RECONVERGENT B3 ;  /* 0x0000000000037941 */ /* 0x000fea0003800200 */
.L_x_74:
[----:B------:R-:W2:Y:S02]  /*0800*/  LDC.64 R6, c[0x0][0x390] ;  /* 0x0000e400ff067b82 */ /* 0x000ea40000000a00 */
[----:B--2---:R-:W2:Y:S02]  /*0810*/  LDG.E R7, desc[UR4][R6.64+0x18] ;  /* 0x0000180406077981 */ /* 0x004ea4000c1e1900 */
[----:B--2---:R-:W-:-:S04]  /*0820*/  FMUL R3, R8, R7 ;  /* 0x0000000708037220 */ /* 0x004fc80000400000 */
[----:B------:R-:W-:Y:S01]  /*0830*/  FFMA R0, R2, -R3, R0 ;  /* 0x8000000302007223 */ /* 0x000fe20000000000 */
[----:B------:R-:W-:Y:S06]  /*0840*/  BRA `(.L_x_76) ;  /* 0x0000000000507947 */ /* 0x000fec0003800000 */
.L_x_73:
        /* <DEDUP_REMOVED lines=19> */
.L_x_77:
[----:B------:R-:W-:-:S07]  /*0980*/  FFMA R0, R8, 15, R0 ;  /* 0x4170000008007823 */ /* 0x000fce0000000000 */
.L_x_76:
[----:B------:R-:W-:Y:S05]  /*0990*/  BSYNC.RECONVERGENT B2 ;  /* 0x0000000000027941 */ /* 0x000fea0003800200 */
.L_x_72:
        /* <DEDUP_REMOVED lines=21> */
.L_x_81:
[----:B------:R-:W-:Y:S05]  /*0af0*/  BSYNC.RECONVERGENT B3 ;  /* 0x0000000000037941 */ /* 0x000fea0003800200 */
.L_x_80:
[----:B------:R-:W2:Y:S02]  /*0b00*/  LDC.64 R6, c[0x0][0x390] ;  /* 0x0000e400ff067b82 */ /* 0x000ea40000000a00 */
[----:B--2---:R-:W2:Y:S02]  /*0b10*/  LDG.E R7, desc[UR4][R6.64+0x20] ;  /* 0x0000200406077981 */ /* 0x004ea4000c1e1900 */
[----:B--2---:R-:W-:-:S04]  /*0b20*/  FMUL R3, R8, R7 ;  /* 0x0000000708037220 */ /* 0x004fc80000400000 */
[----:B------:R-:W-:Y:S01]  /*0b30*/  FFMA R0, R2, -R3, R0 ;  /* 0x8000000302007223 */ /* 0x000fe20000000000 */
[----:B------:R-:W-:Y:S06]  /*0b40*/  BRA `(.L_x_82) ;  /* 0x0000000000507947 */ /* 0x000fec0003800000 */
.L_x_79:
        /* <DEDUP_REMOVED lines=19> */
.L_x_83:
[----:B------:R-:W-:-:S07]  /*0c80*/  FFMA R0, R8, 15, R0 ;  /* 0x4170000008007823 */ /* 0x000fce0000000000 */
.L_x_82:
[----:B------:R-:W-:Y:S05]  /*0c90*/  BSYNC.RECONVERGENT B2 ;  /* 0x0000000000027941 */ /* 0x000fea0003800200 */
.L_x_78:
        /* <DEDUP_REMOVED lines=21> */
.L_x_87:
[----:B------:R-:W-:Y:S05]  /*0df0*/  BSYNC.RECONVERGENT B3 ;  /* 0x0000000000037941 */ /* 0x000fea0003800200 */
.L_x_86:
[----:B------:R-:W2:Y:S02]  /*0e00*/  LDC.64 R6, c[0x0][0x390] ;  /* 0x0000e400ff067b82 */ /* 0x000ea40000000a00 */
[----:B--2---:R-:W2:Y:S02]  /*0e10*/  LDG.E R7, desc[UR4][R6.64+0x28] ;  /* 0x0000280406077981 */ /* 0x004ea4000c1e1900 */
[----:B--2---:R-:W-:-:S04]  /*0e20*/  FMUL R3, R8, R7 ;  /* 0x0000000708037220 */ /* 0x004fc80000400000 */
[----:B------:R-:W-:Y:S01]  /*0e30*/  FFMA R0, R2, -R3, R0 ;  /* 0x8000000302007223 */ /* 0x000fe20000000000 */
[----:B------:R-:W-:Y:S06]  /*0e40*/  BRA `(.L_x_88) ;  /* 0x0000000000507947 */ /* 0x000fec0003800000 */
.L_x_85:
        /* <DEDUP_REMOVED lines=19> */
.L_x_89:
[----:B------:R-:W-:-:S07]  /*0f80*/  FFMA R0, R8, 15, R0 ;  /* 0x4170000008007823 */ /* 0x000fce0000000000 */
.L_x_88:
[----:B------:R-:W-:Y:S05]  /*0f90*/  BSYNC.RECONVERGENT B2 ;  /* 0x0000000000027941 */ /* 0x000fea0003800200 */
.L_x_84:
        /* <DEDUP_REMOVED lines=21> */
.L_x_93:
[----:B------:R-:W-:Y:S05]  /*10f0*/  BSYNC.RECONVERGENT B3 ;  /* 0x0000000000037941 */ /* 0x000fea0003800200 */
.L_x_92:
[----:B------:R-:W2:Y:S02]  /*1100*/  LDC.64 R6, c[0x0][0x390] ;  /* 0x0000e400ff067b82 */ /* 0x000ea40000000a00 */
[----:B--2---:R-:W2:Y:S02]  /*1110*/  LDG.E R7, desc[UR4][R6.64+0x30] ;  /* 0x0000300406077981 */ /* 0x004ea4000c1e1900 */
[----:B--2---:R-:W-:-:S04]  /*1120*/  FMUL R3, R8, R7 ;  /* 0x0000000708037220 */ /* 0x004fc80000400000 */
[----:B------:R-:W-:Y:S01]  /*1130*/  FFMA R8, R2, -R3, R0 ;  /* 0x8000000302087223 */ /* 0x000fe20000000000 */
[----:B------:R-:W-:Y:S06]  /*1140*/  BRA `(.L_x_94) ;  /* 0x0000000000507947 */ /* 0x000fec0003800000 */
.L_x_91:
        /* <DEDUP_REMOVED lines=19> */
.L_x_95:
[----:B------:R-:W-:-:S07]  /*1280*/  FFMA R8, R8, 15, R0 ;  /* 0x4170000008087823 */ /* 0x000fce0000000000 */
.L_x_94:
[----:B------:R-:W-:Y:S05]  /*1290*/  BSYNC.RECONVERGENT B2 ;  /* 0x0000000000027941 */ /* 0x000fea0003800200 */
.L_x_90:
[----:B------:R-:W-:Y:S01]  /*12a0*/  FADD R8, R9, R8 ;  /* 0x0000000809087221 */ /* 0x000fe20000000000 */
[----:B------:R-:W-:Y:S01]  /*12b0*/  ISETP.NE.AND P0, PT, R4, 0xf, PT ;  /* 0x0000000f0400780c */ /* 0x000fe20003f05270 */
[----:B------:R-:W-:Y:S03]  /*12c0*/  BSSY.RECONVERGENT B2, `(.L_x_96) ;  /* 0x000002d000027945 */ /* 0x000fe60003800200 */
[----:B------:R2:W-:Y:S09]  /*12d0*/  STG.E desc[UR4][R10.64], R8 ;  /* 0x000000080a007986 */ /* 0x0005f2000c101904 */
[----:B------:R-:W-:Y:S05]  /*12e0*/  @!P0 BRA `(.L_x_97) ;  /* 0x0000000000588947 */ /* 0x000fea0003800000 */
[----:B------:R-:W3:Y:S01]  /*12f0*/  LDC.64 R6, c[0x0][0x390] ;  /* 0x0000e400ff067b82 */ /* 0x000ee20000000a00 */
[----:B-1----:R-:W4:Y:S04]  /*1300*/  LDG.E R9, desc[UR4][R14.64] ;  /* 0x000000040e097981 */ /* 0x002f28000c1e1900 */
[----:B---3--:R-:W4:Y:S01]  /*1310*/  LDG.E R6, desc[UR4][R6.64+0x34] ;  /* 0x0000340406067981 */ /* 0x008f22000c1e1900 */
[----:B------:R-:W1:Y:S01]  /*1320*/  MUFU.RCP R5, R2 ;  /* 0x0000000200057308 */ /* 0x000e620000001000 */
[----:B------:R-:W-:Y:S01]  /*1330*/  BSSY.RECONVERGENT B3, `(.L_x_98) ;  /* 0x000000c000037945 */ /* 0x000fe20003800200 */
[----:B-1----:R-:W-:-:S04]  /*1340*/  FFMA R0, -R2, R5, 1 ;  /* 0x3f80000002007423 */ /* 0x002fc80000000105 */
[----:B------:R-:W-:Y:S01]  /*1350*/  FFMA R0, R5, R0, R5 ;  /* 0x0000000005007223 */ /* 0x000fe20000000005 */
[----:B----4-:R-:W-:-:S04]  /*1360*/  FMUL R3, R6, R9 ;  /* 0x0000000906037220 */ /* 0x010fc80000400000 */
[----:B------:R-:W1:Y:S01]  /*1370*/  FCHK P0, R3, R2 ;  /* 0x0000000203007302 */ /* 0x000e620000000000 */
[----:B------:R-:W-:-:S04]  /*1380*/  FFMA R5, R0, R3, RZ ;  /* 0x0000000300057223 */ /* 0x000fc800000000ff */
[----:B------:R-:W-:-:S04]  /*1390*/  FFMA R12, -R2, R5, R3 ;  /* 0x00000005020c7223 */ /* 0x000fc80000000103 */
[----:B------:R-:W-:Y:S01]  /*13a0*/  FFMA R0, R0, R12, R5 ;  /* 0x0000000c00007223 */ /* 0x000fe20000000005 */
[----:B-1----:R-:W-:Y:S06]  /*13b0*/  @!P0 BRA `(.L_x_99) ;  /* 0x00000000000c8947 */ /* 0x002fec0003800000 */
[----:B------:R-:W-:Y:S02]  /*13c0*/  MOV R0, R2 ;  /* 0x0000000200007202 */ /* 0x000fe40000000f00 */
[----:B------:R-:W-:-:S07]  /*13d0*/  MOV R6, 0x13f0 ;  /* 0x000013f000067802 */ /* 0x000fce0000000f00 */
[----:B0-2---:R-:W-:Y:S05]  /*13e0*/  CALL.REL.NOINC `($__internal_1_$__cuda_sm3x_div_rn_noftz_f32_slowpath) ;  /* 0x00000004003c7944 */ /* 0x005fea0003c00000 */
.L_x_99:
[----:B------:R-:W-:Y:S05]  /*13f0*/  BSYNC.RECONVERGENT B3 ;  /* 0x0000000000037941 */ /* 0x000fea0003800200 */
.L_x_98:
[----:B------:R-:W1:Y:S02]  /*1400*/  LDC.64 R6, c[0x0][0x390] ;  /* 0x0000e400ff067b82 */ /* 0x000e640000000a00 */
[----:B-1----:R-:W3:Y:S02]  /*1410*/  LDG.E R6, desc[UR4][R6.64+0x38] ;  /* 0x0000380406067981 */ /* 0x002ee4000c1e1900 */
[----:B---3--:R-:W-:-:S04]  /*1420*/  FMUL R9, R9, R6 ;  /* 0x0000000609097220 */ /* 0x008fc80000400000 */
[----:B------:R-:W-:Y:S01]  /*1430*/  FFMA R9, R2, -R9, R0 ;  /* 0x8000000902097223 */ /* 0x000fe20000000000 */
[----:B------:R-:W-:Y:S06]  /*1440*/  BRA `(.L_x_100) ;  /* 0x0000000000507947 */ /* 0x000fec0003800000 */
.L_x_97:
[----:B------:R-:W3:Y:S08]  /*1450*/  LDC.64 R12, c[0x0][0x380] ;  /* 0x0000e000ff0c7b82 */ /* 0x000ef00000000a00 */
[----:B------:R-:W4:Y:S01]  /*1460*/  LDC.64 R6, c[0x0][0x390] ;  /* 0x0000e400ff067b82 */ /* 0x000f220000000a00 */
[----:B---3--:R-:W3:Y:S04]  /*1470*/  LDG.E R12, desc[UR4][R12.64+0x3c] ;  /* 0x00003c040c0c7981 */ /* 0x008ee8000c1e1900 */
[----:B----4-:R-:W3:Y:S04]  /*1480*/  LDG.E R3, desc[UR4][R6.64+0x3c] ;  /* 0x00003c0406037981 */ /* 0x010ee8000c1e1900 */
[----:B-1----:R-:W4:Y:S01]  /*1490*/  LDG.E R9, desc[UR4][R6.64] ;  /* 0x0000000406097981 */ /* 0x002f22000c1e1900 */
[----:B------:R-:W-:Y:S01]  /*14a0*/  HFMA2 R0, -RZ, RZ, 1.3828125, -0.00013840198516845703125 ;  /* 0x3d888889ff007431 */ /* 0x000fe200000001ff */
[----:B------:R-:W-:-:S05]  /*14b0*/  MOV R5, 0x41700000 ;  /* 0x4170000000057802 */ /* 0x000fca0000000f00 */
[----:B------:R-:W-:-:S04]  /*14c0*/  FFMA R5, R0, -R5, 1 ;  /* 0x3f80000000057423 */ /* 0x000fc80000000805 */
[----:B------:R-:W-:Y:S01]  /*14d0*/  FFMA R0, R5, R0, 0.066666670143604278564 ;  /* 0x3d88888905007423 */ /* 0x000fe20000000000 */
[----:B---3--:R-:W-:-:S04]  /*14e0*/  FMUL R3, R12, R3 ;  /* 0x000000030c037220 */ /* 0x008fc80000400000 */
[----:B------:R-:W1:Y:S01]  /*14f0*/  FCHK P0, R3, 15 ;  /* 0x4170000003007902 */ /* 0x000e620000000000 */
[----:B------:R-:W-:Y:S01]  /*1500*/  FFMA R16, R0, R3, RZ ;  /* 0x0000000300107223 */ /* 0x000fe200000000ff */
[----:B----4-:R-:W-:-:S03]  /*1510*/  FMUL R9, R9, R12 ;  /* 0x0000000c09097220 */ /* 0x010fc60000400000 */
[----:B------:R-:W-:-:S04]  /*1520*/  FFMA R5, R16, -15, R3 ;  /* 0xc170000010057823 */ /* 0x000fc80000000003 */
[----:B------:R-:W-:Y:S01]  /*1530*/  FFMA R0, R0, R5, R16 ;  /* 0x0000000500007223 */ /* 0x000fe20000000010 */
[----:B-1----:R-:W-:Y:S06]  /*1540*/  @!P0 BRA `(.L_x_101) ;  /* 0x00000000000c8947 */ /* 0x002fec0003800000 */
[----:B------:R-:W-:Y:S02]  /*1550*/  MOV R0, 0x41700000 ;  /* 0x4170000000007802 */ /* 0x000fe40000000f00 */
[----:B------:R-:W-:-:S07]  /*1560*/  MOV R6, 0x1580 ;  /* 0x0000158000067802 */ /* 0x000fce0000000f00 */
[----:B0-2---:R-:W-:Y:S05]  /*1570*/  CALL.REL.NOINC `($__internal_1_$__cuda_sm3x_div_rn_noftz_f32_slowpath) ;  /* 0x0000000000d87944 */ /* 0x005fea0003c00000 */
.L_x_101:
[----:B------:R-:W-:-:S07]  /*1580*/  FFMA R9, R9, 15, R0 ;  /* 0x4170000009097823 */ /* 0x000fce0000000000 */
.L_x_100:
[----:B------:R-:W-:Y:S05]  /*1590*/  BSYNC.RECONVERGENT B2 ;  /* 0x0000000000027941 */ /* 0x000fea0003800200 */
.L_x_96:
[----:B------:R-:W-:Y:S01]  /*15a0*/  FADD R9, R8, R9 ;  /* 0x0000000908097221 */ /* 0x000fe20000000000 */
[----:B------:R-:W-:Y:S01]  /*15b0*/  ISETP.NE.AND P0, PT, R4, 0xf, PT ;  /* 0x0000000f0400780c */ /* 0x000fe20003f05270 */
[----:B------:R-:W-:Y:S03]  /*15c0*/  BSSY.RECONVERGENT B2, `(.L_x_102) ;  /* 0x000002e000027945 */ /* 0x000fe60003800200 */
[----:B------:R1:W-:Y:S09]  /*15d0*/  STG.E desc[UR4][R10.64], R9 ;  /* 0x000000090a007986 */ /* 0x0003f2000c101904 */
[----:B------:R-:W-:Y:S05]  /*15e0*/  @!P0 BRA `(.L_x_103) ;  /* 0x0000000000588947 */ /* 0x000fea0003800000 */
[----:B------:R-:W3:Y:S01]  /*15f0*/  LDC.64 R4, c[0x0][0x390] ;  /* 0x0000e400ff047b82 */ /* 0x000ee20000000a00 */
[----:B------:R-:W4:Y:S04]  /*1600*/  LDG.E R14, desc[UR4][R14.64] ;  /* 0x000000040e0e7981 */ /* 0x000f28000c1e1900 */
[----:B---3--:R-:W4:Y:S01]  /*1610*/  LDG.E R5, desc[UR4][R4.64+0x3c] ;  /* 0x00003c0404057981 */ /* 0x008f22000c1e1900 */
[----:B------:R-:W3:Y:S01]  /*1620*/  MUFU.RCP R7, R2 ;  /* 0x0000000200077308 */ /* 0x000ee20000001000 */
[----:B------:R-:W-:Y:S01]  /*1630*/  BSSY.RECONVERGENT B3, `(.L_x_104) ;  /* 0x000000c000037945 */ /* 0x000fe20003800200 */
[----:B---3--:R-:W-:-:S04]  /*1640*/  FFMA R0, -R2, R7, 1 ;  /* 0x3f80000002007423 */ /* 0x008fc80000000107 */
[----:B------:R-:W-:Y:S01]  /*1650*/  FFMA R0, R7, R0, R7 ;  /* 0x0000000007007223 */ /* 0x000fe20000000007 */
[----:B----4-:R-:W-:-:S04]  /*1660*/  FMUL R3, R5, R14 ;  /* 0x0000000e05037220 */ /* 0x010fc80000400000 */
[----:B------:R-:W3:Y:S01]  /*1670*/  FCHK P0, R3, R2 ;  /* 0x0000000203007302 */ /* 0x000ee20000000000 */
[----:B------:R-:W-:-:S04]  /*1680*/  FFMA R7, R0, R3, RZ ;  /* 0x0000000300077223 */ /* 0x000fc800000000ff */
[----:B------:R-:W-:-:S04]  /*1690*/  FFMA R6, -R2, R7, R3 ;  /* 0x0000000702067223 */ /* 0x000fc80000000103 */
[----:B------:R-:W-:Y:S01]  /*16a0*/  FFMA R0, R0, R6, R7 ;  /* 0x0000000600007223 */ /* 0x000fe20000000007 */
[----:B---3--:R-:W-:Y:S06]  /*16b0*/  @!P0 BRA `(.L_x_105) ;  /* 0x00000000000c8947 */ /* 0x008fec0003800000 */
[----:B------:R-:W-:Y:S02]  /*16c0*/  MOV R0, R2 ;  /* 0x0000000200007202 */ /* 0x000fe40000000f00 */
[----:B------:R-:W-:-:S07]  /*16d0*/  MOV R6, 0x16f0 ;  /* 0x000016f000067802 */ /* 0x000fce0000000f00 */
[----:B012---:R-:W-:Y:S05]  /*16e0*/  CALL.REL.NOINC `($__internal_1_$__cuda_sm3x_div_rn_noftz_f32_slowpath) ;  /* 0x00000000007c7944 */ /* 0x007fea0003c00000 */
.L_x_105:
[----:B------:R-:W-:Y:S05]  /*16f0*/  BSYNC.RECONVERGENT B3 ;  /* 0x0000000000037941 */ /* 0x000fea0003800200 */
.L_x_104:
[----:B------:R-:W3:Y:S02]  /*1700*/  LDC.64 R4, c[0x0][0x390] ;  /* 0x0000e400ff047b82 */ /* 0x000ee40000000a00 */
[----:B---3--:R-:W3:Y:S02]  /*1710*/  LDG.E R5, desc[UR4][R4.64+0x40] ;  /* 0x0000400404057981 */ /* 0x008ee4000c1e1900 */
[----:B---3--:R-:W-:-:S04]  /*1720*/  FMUL R3, R14, R5 ;  /* 0x000000050e037220 */ /* 0x008fc80000400000 */
[----:B------:R-:W-:Y:S01]  /*1730*/  FFMA R2, R2, -R3, R0 ;  /* 0x8000000302027223 */ /* 0x000fe20000000000 */
[----:B------:R-:W-:Y:S06]  /*1740*/  BRA `(.L_x_106) ;  /* 0x0000000000547947 */ /* 0x000fec0003800000 */
.L_x_103:
[----:B------:R-:W3:Y:S08]  /*1750*/  LDC.64 R2, c[0x0][0x380] ;  /* 0x0000e000ff027b82 */ /* 0x000ef00000000a00 */
[----:B------:R-:W4:Y:S01]  /*1760*/  LDC.64 R4, c[0x0][0x390] ;  /* 0x0000e400ff047b82 */ /* 0x000f220000000a00 */
[----:B---3--:R-:W3:Y:S04]  /*1770*/  LDG.E R3, desc[UR4][R2.64+0x3c] ;  /* 0x00003c0402037981 */ /* 0x008ee8000c1e1900 */
[----:B----4-:R-:W3:Y:S04]  /*1780*/  LDG.E R0, desc[UR4][R4.64+0x3c] ;  /* 0x00003c0404007981 */ /* 0x010ee8000c1e1900 */
[----:B------:R-:W4:Y:S01]  /*1790*/  LDG.E R6, desc[UR4][R4.64] ;  /* 0x0000000404067981 */ /* 0x000f22000c1e1900 */
[----:B--2---:R-:W-:Y:S01]  /*17a0*/  HFMA2 R8, -RZ, RZ, 1.3828125, -0.00013840198516845703125 ;  /* 0x3d888889ff087431 */ /* 0x004fe200000001ff */
[----:B------:R-:W-:-:S05]  /*17b0*/  MOV R7, 0x41700000 ;  /* 0x4170000000077802 */ /* 0x000fca0000000f00 */
[----:B------:R-:W-:Y:S01]  /*17c0*/  FFMA R13, R8, -R7, 1 ;  /* 0x3f800000080d7423 */ /* 0x000fe20000000807 */
[----:B---3--:R-:W-:-:S03]  /*17d0*/  FMUL R7, R3, R0 ;  /* 0x0000000003077220 */ /* 0x008fc60000400000 */
[----:B------:R-:W-:Y:S01]  /*17e0*/  FFMA R0, R13, R8, 0.066666670143604278564 ;  /* 0x3d8888890d007423 */ /* 0x000fe20000000008 */
[----:B------:R-:W2:Y:S03]  /*17f0*/  FCHK P0, R7, 15 ;  /* 0x4170000007007902 */ /* 0x000ea60000000000 */
[----:B------:R-:W-:Y:S01]  /*1800*/  FFMA R8, R0, R7, RZ ;  /* 0x0000000700087223 */ /* 0x000fe200000000ff */
[----:B----4-:R-:W-:-:S03]  /*1810*/  FMUL R2, R6, R3 ;  /* 0x0000000306027220 */ /* 0x010fc60000400000 */
[----:B------:R-:W-:-:S04]  /*1820*/  FFMA R13, R8, -15, R7 ;  /* 0xc1700000080d7823 */ /* 0x000fc80000000007 */
[----:B------:R-:W-:Y:S01]  /*1830*/  FFMA R0, R0, R13, R8 ;  /* 0x0000000d00007223 */ /* 0x000fe20000000008 */
[----:B--2---:R-:W-:Y:S06]  /*1840*/  @!P0 BRA `(.L_x_107) ;  /* 0x0000000000108947 */ /* 0x004fec0003800000 */
[----:B------:R-:W-:Y:S02]  /*1850*/  MOV R3, R7 ;  /* 0x0000000700037202 */ /* 0x000fe40000000f00 */
[----:B------:R-:W-:Y:S02]  /*1860*/  MOV R0, 0x41700000 ;  /* 0x4170000000007802 */ /* 0x000fe40000000f00 */
[----:B------:R-:W-:-:S07]  /*1870*/  MOV R6, 0x1890 ;  /* 0x0000189000067802 */ /* 0x000fce0000000f00 */
[----:B01----:R-:W-:Y:S05]  /*1880*/  CALL.REL.NOINC `($__internal_1_$__cuda_sm3x_div_rn_noftz_f32_slowpath) ;  /* 0x0000000000147944 */ /* 0x003fea0003c00000 */
.L_x_107:
[----:B------:R-:W-:-:S07]  /*1890*/  FFMA R2, R2, 15, R0 ;  /* 0x4170000002027823 */ /* 0x000fce0000000000 */
.L_x_106:
[----:B------:R-:W-:Y:S05]  /*18a0*/  BSYNC.RECONVERGENT B2 ;  /* 0x0000000000027941 */ /* 0x000fea0003800200 */
.L_x_102:
[----:B-1----:R-:W-:-:S05]  /*18b0*/  FADD R9, R9, R2 ;  /* 0x0000000209097221 */ /* 0x002fca0000000000 */
[----:B------:R-:W-:Y:S01]  /*18c0*/  STG.E desc[UR4][R10.64], R9 ;  /* 0x000000090a007986 */ /* 0x000fe2000c101904 */
[----:B------:R-:W-:Y:S05]  /*18d0*/  EXIT ;  /* 0x000000000000794d */ /* 0x000fea0003800000 */
        .weak           $__internal_1_$__cuda_sm3x_div_rn_noftz_f32_slowpath
        .type           $__internal_1_$__cuda_sm3x_div_rn_noftz_f32_slowpath,@function
        .size           $__internal_1_$__cuda_sm3x_div_rn_noftz_f32_slowpath,(.L_x_121 - $__internal_1_$__cuda_sm3x_div_rn_noftz_f32_slowpath)
$__internal_1_$__cuda_sm3x_div_rn_noftz_f32_slowpath:
        /* <DEDUP_REMOVED lines=36> */
.L_x_109:
        /* <DEDUP_REMOVED lines=51> */
.L_x_116:
[----:B------:R-:W-:-:S04]  /*1e50*/  LOP3.LUT R0, R0, 0x80000000, RZ, 0xc0, !PT ;  /* 0x8000000000007812 */ /* 0x000fc800078ec0ff */
[----:B------:R-:W-:Y:S01]  /*1e60*/  LOP3.LUT R0, R0, 0x7f800000, RZ, 0xfc, !PT ;  /* 0x7f80000000007812 */ /* 0x000fe200078efcff */
[----:B------:R-:W-:Y:S06]  /*1e70*/  BRA `(.L_x_117) ;  /* 0x0000000000047947 */ /* 0x000fec0003800000 */
.L_x_115:
[----:B------:R-:W-:-:S07]  /*1e80*/  LEA R0, R7, R0, 0x17 ;  /* 0x0000000007007211 */ /* 0x000fce00078eb8ff */
.L_x_117:
[----:B------:R-:W-:Y:S05]  /*1e90*/  BSYNC.RECONVERGENT B1 ;  /* 0x0000000000017941 */ /* 0x000fea0003800200 */
.L_x_114:
[----:B------:R-:W-:Y:S05]  /*1ea0*/  BRA `(.L_x_118) ;  /* 0x0000000000207947 */ /* 0x000fea0003800000 */
.L_x_113:
[----:B------:R-:W-:-:S04]  /*1eb0*/  LOP3.LUT R0, R0, 0x80000000, R13, 0x48, !PT ;  /* 0x8000000000007812 */ /* 0x000fc800078e480d */
[----:B------:R-:W-:Y:S01]  /*1ec0*/  LOP3.LUT R0, R0, 0x7f800000, RZ, 0xfc, !PT ;  /* 0x7f80000000007812 */ /* 0x000fe200078efcff */
[----:B------:R-:W-:Y:S06]  /*1ed0*/  BRA `(.L_x_118) ;  /* 0x0000000000147947 */ /* 0x000fec0003800000 */
.L_x_112:
[----:B------:R-:W-:Y:S01]  /*1ee0*/  LOP3.LUT R0, R0, 0x80000000, R13, 0x48, !PT ;  /* 0x8000000000007812 */ /* 0x000fe200078e480d */
[----:B------:R-:W-:Y:S06]  /*1ef0*/  BRA `(.L_x_118) ;  /* 0x00000000000c7947 */ /* 0x000fec0003800000 */
.L_x_111:
[----:B------:R-:W0:Y:S01]  /*1f00*/  MUFU.RSQ R0, -QNAN ;  /* 0xffc0000000007908 */ /* 0x000e220000001400 */
[----:B------:R-:W-:Y:S05]  /*1f10*/  BRA `(.L_x_118) ;  /* 0x0000000000047947 */ /* 0x000fea0003800000 */
.L_x_110:
[----:B------:R-:W-:-:S07]  /*1f20*/  FADD.FTZ R0, R3, R0 ;  /* 0x0000000003007221 */ /* 0x000fce0000010000 */
.L_x_118:
[----:B------:R-:W-:Y:S05]  /*1f30*/  BSYNC.RECONVERGENT B0 ;  /* 0x0000000000007941 */ /* 0x000fea0003800200 */
.L_x_108:
[----:B------:R-:W-:-:S04]  /*1f40*/  HFMA2 R7, -RZ, RZ, 0, 0 ;  /* 0x00000000ff077431 */ /* 0x000fc800000001ff */
[----:B0-----:R-:W-:Y:S05]  /*1f50*/  RET.REL.NODEC R6 `(_Z12kernelGlobalPfS_S_) ;  /* 0xffffffe006287950 */ /* 0x001fea0003c3ffff */
.L_x_119:
        /* <DEDUP_REMOVED lines=10> */
.L_x_121:


//--------------------- .nv.shared.reserved.0     --------------------------
	.section	.nv.shared.reserved.0,"aw",@nobits
	.weak		__nv_reservedSMEM_offset_0_alias
	.size		__nv_reservedSMEM_offset_0_alias, 0, 64
	.other		__nv_reservedSMEM_offset_0_alias,@"STO_CUDA_RESERVED_SHARED STV_DEFAULT"
__nv_reservedSMEM_offset_0_alias:
	.zero		0
	.zero		64


//--------------------- .nv.constant0._Z11kernelConstPfS_ --------------------------
	.section	.nv.constant0._Z11kernelConstPfS_,"a",@progbits
	.sectionflags	@""
	.align	4
.nv.constant0._Z11kernelConstPfS_:
	.zero		912


//--------------------- .nv.constant0._Z12kernelGlobalPfS_S_ --------------------------
	.section	.nv.constant0._Z12kernelGlobalPfS_S_,"a",@progbits
	.sectionflags	@""
	.align	4
.nv.constant0._Z12kernelGlobalPfS_S_:
	.zero		920


//--------------------- SYMBOLS --------------------------

	.type		.nv.reservedSmem.offset0,@object
	.size		.nv.reservedSmem.offset0,0x4
